//
// Generated by NVIDIA NVVM Compiler
//
// Compiler Build ID: CL-36424714
// Cuda compilation tools, release 13.0, V13.0.88
// Based on NVVM 20.0.0
//

.version 9.0
.target sm_100
.address_size 64

	// .globl	_Z12maxout_layerPfS_S_S_iiiiiiiiii

.visible .entry _Z12maxout_layerPfS_S_S_iiiiiiiiii(
	.param .u64 .ptr .align 1 _Z12maxout_layerPfS_S_S_iiiiiiiiii_param_0,
	.param .u64 .ptr .align 1 _Z12maxout_layerPfS_S_S_iiiiiiiiii_param_1,
	.param .u64 .ptr .align 1 _Z12maxout_layerPfS_S_S_iiiiiiiiii_param_2,
	.param .u64 .ptr .align 1 _Z12maxout_layerPfS_S_S_iiiiiiiiii_param_3,
	.param .u32 _Z12maxout_layerPfS_S_S_iiiiiiiiii_param_4,
	.param .u32 _Z12maxout_layerPfS_S_S_iiiiiiiiii_param_5,
	.param .u32 _Z12maxout_layerPfS_S_S_iiiiiiiiii_param_6,
	.param .u32 _Z12maxout_layerPfS_S_S_iiiiiiiiii_param_7,
	.param .u32 _Z12maxout_layerPfS_S_S_iiiiiiiiii_param_8,
	.param .u32 _Z12maxout_layerPfS_S_S_iiiiiiiiii_param_9,
	.param .u32 _Z12maxout_layerPfS_S_S_iiiiiiiiii_param_10,
	.param .u32 _Z12maxout_layerPfS_S_S_iiiiiiiiii_param_11,
	.param .u32 _Z12maxout_layerPfS_S_S_iiiiiiiiii_param_12,
	.param .u32 _Z12maxout_layerPfS_S_S_iiiiiiiiii_param_13
)
{
	.reg .pred 	%p<73>;
	.reg .b32 	%r<172>;
	.reg .b32 	%f<202>;
	.reg .b64 	%rd<54>;

	ld.param.u64 	%rd7, [_Z12maxout_layerPfS_S_S_iiiiiiiiii_param_0];
	ld.param.u64 	%rd8, [_Z12maxout_layerPfS_S_S_iiiiiiiiii_param_1];
	ld.param.u64 	%rd5, [_Z12maxout_layerPfS_S_S_iiiiiiiiii_param_2];
	ld.param.u32 	%r76, [_Z12maxout_layerPfS_S_S_iiiiiiiiii_param_4];
	ld.param.u32 	%r67, [_Z12maxout_layerPfS_S_S_iiiiiiiiii_param_5];
	ld.param.u32 	%r68, [_Z12maxout_layerPfS_S_S_iiiiiiiiii_param_6];
	ld.param.u32 	%r69, [_Z12maxout_layerPfS_S_S_iiiiiiiiii_param_7];
	ld.param.u32 	%r70, [_Z12maxout_layerPfS_S_S_iiiiiiiiii_param_8];
	ld.param.u32 	%r77, [_Z12maxout_layerPfS_S_S_iiiiiiiiii_param_9];
	ld.param.u32 	%r72, [_Z12maxout_layerPfS_S_S_iiiiiiiiii_param_10];
	ld.param.u32 	%r73, [_Z12maxout_layerPfS_S_S_iiiiiiiiii_param_11];
	ld.param.u32 	%r74, [_Z12maxout_layerPfS_S_S_iiiiiiiiii_param_12];
	cvta.to.global.u64 	%rd1, %rd8;
	cvta.to.global.u64 	%rd2, %rd7;
	cvta.to.global.u64 	%rd3, %rd5;
	mov.u32 	%r78, %ctaid.x;
	mov.u32 	%r79, %ntid.x;
	mov.u32 	%r80, %tid.x;
	mad.lo.s32 	%r1, %r78, %r79, %r80;
	mov.u32 	%r81, %ctaid.y;
	mov.u32 	%r82, %ntid.y;
	mov.u32 	%r83, %tid.y;
	mad.lo.s32 	%r84, %r81, %r82, %r83;
	mov.u32 	%r85, %ctaid.z;
	mov.u32 	%r86, %ntid.z;
	mov.u32 	%r87, %tid.z;
	mad.lo.s32 	%r3, %r85, %r86, %r87;
	div.s32 	%r4, %r3, %r70;
	mul.lo.s32 	%r88, %r4, %r70;
	sub.s32 	%r5, %r3, %r88;
	setp.lt.s32 	%p1, %r1, %r72;
	setp.lt.s32 	%p2, %r84, %r77;
	and.pred  	%p3, %p1, %p2;
	setp.lt.s32 	%p4, %r5, %r70;
	setp.lt.s32 	%p5, %r4, %r76;
	and.pred  	%p6, %p5, %p4;
	and.pred  	%p8, %p3, %p6;
	not.pred 	%p9, %p8;
	mov.f32 	%f200, 0fFF7FFFFF;
	@%p9 bra 	$L__BB0_44;
	ld.param.u32 	%r147, [_Z12maxout_layerPfS_S_S_iiiiiiiiii_param_13];
	mul.lo.s32 	%r6, %r147, %r1;
	mul.lo.s32 	%r7, %r147, %r84;
	setp.lt.s32 	%p10, %r147, 1;
	@%p10 bra 	$L__BB0_43;
	ld.param.u32 	%r148, [_Z12maxout_layerPfS_S_S_iiiiiiiiii_param_13];
	setp.lt.s32 	%p11, %r74, 1;
	mul.lo.s32 	%r8, %r148, %r77;
	@%p11 bra 	$L__BB0_43;
	setp.lt.s32 	%p12, %r73, 1;
	@%p12 bra 	$L__BB0_26;
	and.b32  	%r9, %r67, 7;
	and.b32  	%r10, %r67, 3;
	and.b32  	%r11, %r67, 2147483640;
	and.b32  	%r12, %r67, 1;
	neg.s32 	%r13, %r11;
	shl.b32 	%r14, %r70, 3;
	mul.lo.s32 	%r15, %r4, %r69;
	mov.f32 	%f200, 0fFF7FFFFF;
	mov.b32 	%r155, 0;
	mul.wide.s32 	%rd40, %r70, 4;
$L__BB0_5:
	ld.param.u32 	%r151, [_Z12maxout_layerPfS_S_S_iiiiiiiiii_param_13];
	mov.u32 	%r102, %ctaid.x;
	mov.u32 	%r103, %ntid.x;
	mov.u32 	%r104, %tid.x;
	mad.lo.s32 	%r105, %r102, %r103, %r104;
	mad.lo.s32 	%r17, %r151, %r105, %r155;
	mov.b32 	%r156, 0;
$L__BB0_6:
	ld.param.u32 	%r152, [_Z12maxout_layerPfS_S_S_iiiiiiiiii_param_13];
	mov.u32 	%r107, %ctaid.y;
	mov.u32 	%r108, %ntid.y;
	mov.u32 	%r109, %tid.y;
	mad.lo.s32 	%r110, %r107, %r108, %r109;
	mad.lo.s32 	%r19, %r152, %r110, %r156;
	mul.lo.s32 	%r111, %r152, %r77;
	mad.lo.s32 	%r112, %r111, %r17, %r19;
	mad.lo.s32 	%r113, %r112, %r70, %r5;
	mul.lo.s32 	%r20, %r113, %r74;
	mov.b32 	%r157, 0;
$L__BB0_7:
	mov.f32 	%f184, 0f00000000;
	mov.b32 	%r158, 0;
$L__BB0_8:
	add.s32 	%r23, %r17, %r158;
	add.s32 	%r116, %r23, %r15;
	mul.lo.s32 	%r24, %r116, %r68;
	mul.lo.s32 	%r25, %r158, %r73;
	mov.b32 	%r159, 0;
$L__BB0_9:
	setp.lt.s32 	%p55, %r23, %r69;
	setp.gt.s32 	%p56, %r67, 0;
	add.s32 	%r27, %r19, %r159;
	setp.lt.s32 	%p57, %r27, %r68;
	and.pred  	%p58, %p55, %p57;
	and.pred  	%p59, %p58, %p56;
	@%p59 bra 	$L__BB0_15;
$L__BB0_10:
	add.s32 	%r159, %r159, 1;
	setp.ne.s32 	%p67, %r159, %r73;
	@%p67 bra 	$L__BB0_9;
	add.s32 	%r158, %r158, 1;
	setp.eq.s32 	%p68, %r158, %r73;
	@%p68 bra 	$L__BB0_12;
	bra.uni 	$L__BB0_8;
$L__BB0_12:
	ld.param.u64 	%rd52, [_Z12maxout_layerPfS_S_S_iiiiiiiiii_param_2];
	add.s32 	%r134, %r157, %r20;
	cvta.to.global.u64 	%rd46, %rd52;
	mul.wide.s32 	%rd47, %r134, 4;
	add.s64 	%rd48, %rd46, %rd47;
	ld.global.f32 	%f175, [%rd48];
	add.f32 	%f176, %f184, %f175;
	setp.eq.f32 	%p69, %f200, 0fFF7FFFFF;
	selp.f32 	%f200, %f176, %f200, %p69;
	add.s32 	%r157, %r157, 1;
	setp.ne.s32 	%p70, %r157, %r74;
	@%p70 bra 	$L__BB0_7;
	ld.param.u32 	%r153, [_Z12maxout_layerPfS_S_S_iiiiiiiiii_param_13];
	add.s32 	%r156, %r156, 1;
	setp.ne.s32 	%p71, %r156, %r153;
	@%p71 bra 	$L__BB0_6;
	ld.param.u32 	%r154, [_Z12maxout_layerPfS_S_S_iiiiiiiiii_param_13];
	add.s32 	%r155, %r155, 1;
	setp.eq.s32 	%p72, %r155, %r154;
	@%p72 bra 	$L__BB0_43;
	bra.uni 	$L__BB0_5;
$L__BB0_15:
	setp.lt.u32 	%p60, %r67, 8;
	add.s32 	%r118, %r27, %r24;
	mul.lo.s32 	%r36, %r118, %r67;
	add.s32 	%r119, %r159, %r25;
	mad.lo.s32 	%r120, %r119, %r74, %r157;
	mul.lo.s32 	%r37, %r120, %r67;
	mov.b32 	%r164, 0;
	@%p60 bra 	$L__BB0_18;
	sub.s32 	%r121, %r37, %r4;
	mad.lo.s32 	%r161, %r70, %r121, %r3;
	add.s32 	%r122, %r19, %r24;
	add.s32 	%r123, %r122, %r159;
	mul.lo.s32 	%r160, %r67, %r123;
	mov.u32 	%r162, %r13;
$L__BB0_17:
	.pragma "nounroll";
	mul.wide.s32 	%rd16, %r160, 4;
	add.s64 	%rd17, %rd2, %rd16;
	ld.global.f32 	%f132, [%rd17];
	mul.wide.s32 	%rd18, %r161, 4;
	add.s64 	%rd19, %rd1, %rd18;
	ld.global.f32 	%f133, [%rd19];
	fma.rn.f32 	%f134, %f132, %f133, %f184;
	ld.global.f32 	%f135, [%rd17+4];
	mul.wide.s32 	%rd20, %r70, 4;
	add.s64 	%rd21, %rd19, %rd20;
	ld.global.f32 	%f136, [%rd21];
	fma.rn.f32 	%f137, %f135, %f136, %f134;
	ld.global.f32 	%f138, [%rd17+8];
	add.s64 	%rd22, %rd21, %rd20;
	ld.global.f32 	%f139, [%rd22];
	fma.rn.f32 	%f140, %f138, %f139, %f137;
	ld.global.f32 	%f141, [%rd17+12];
	add.s64 	%rd23, %rd22, %rd20;
	ld.global.f32 	%f142, [%rd23];
	fma.rn.f32 	%f143, %f141, %f142, %f140;
	ld.global.f32 	%f144, [%rd17+16];
	add.s64 	%rd24, %rd23, %rd20;
	ld.global.f32 	%f145, [%rd24];
	fma.rn.f32 	%f146, %f144, %f145, %f143;
	ld.global.f32 	%f147, [%rd17+20];
	add.s64 	%rd25, %rd24, %rd20;
	ld.global.f32 	%f148, [%rd25];
	fma.rn.f32 	%f149, %f147, %f148, %f146;
	ld.global.f32 	%f150, [%rd17+24];
	add.s64 	%rd26, %rd25, %rd20;
	ld.global.f32 	%f151, [%rd26];
	fma.rn.f32 	%f152, %f150, %f151, %f149;
	ld.global.f32 	%f153, [%rd17+28];
	add.s64 	%rd27, %rd26, %rd20;
	ld.global.f32 	%f154, [%rd27];
	fma.rn.f32 	%f184, %f153, %f154, %f152;
	add.s32 	%r162, %r162, 8;
	add.s32 	%r161, %r161, %r14;
	add.s32 	%r160, %r160, 8;
	setp.eq.s32 	%p61, %r162, 0;
	mov.u32 	%r164, %r11;
	@%p61 bra 	$L__BB0_18;
	bra.uni 	$L__BB0_17;
$L__BB0_18:
	setp.eq.s32 	%p62, %r9, 0;
	@%p62 bra 	$L__BB0_10;
	add.s32 	%r124, %r9, -1;
	setp.lt.u32 	%p63, %r124, 3;
	@%p63 bra 	$L__BB0_21;
	add.s32 	%r125, %r164, %r36;
	mul.wide.s32 	%rd28, %r125, 4;
	add.s64 	%rd29, %rd2, %rd28;
	ld.global.f32 	%f156, [%rd29];
	add.s32 	%r126, %r164, %r37;
	mad.lo.s32 	%r127, %r126, %r70, %r5;
	mul.wide.s32 	%rd30, %r127, 4;
	add.s64 	%rd31, %rd1, %rd30;
	ld.global.f32 	%f157, [%rd31];
	fma.rn.f32 	%f158, %f156, %f157, %f184;
	ld.global.f32 	%f159, [%rd29+4];
	add.s64 	%rd33, %rd31, %rd40;
	ld.global.f32 	%f160, [%rd33];
	fma.rn.f32 	%f161, %f159, %f160, %f158;
	ld.global.f32 	%f162, [%rd29+8];
	add.s64 	%rd34, %rd33, %rd40;
	ld.global.f32 	%f163, [%rd34];
	fma.rn.f32 	%f164, %f162, %f163, %f161;
	ld.global.f32 	%f165, [%rd29+12];
	add.s64 	%rd35, %rd34, %rd40;
	ld.global.f32 	%f166, [%rd35];
	fma.rn.f32 	%f184, %f165, %f166, %f164;
	add.s32 	%r164, %r164, 4;
$L__BB0_21:
	setp.eq.s32 	%p64, %r10, 0;
	@%p64 bra 	$L__BB0_10;
	setp.eq.s32 	%p65, %r10, 1;
	@%p65 bra 	$L__BB0_24;
	add.s32 	%r128, %r164, %r36;
	mul.wide.s32 	%rd36, %r128, 4;
	add.s64 	%rd37, %rd2, %rd36;
	ld.global.f32 	%f168, [%rd37];
	add.s32 	%r129, %r164, %r37;
	mad.lo.s32 	%r130, %r129, %r70, %r5;
	mul.wide.s32 	%rd38, %r130, 4;
	add.s64 	%rd39, %rd1, %rd38;
	ld.global.f32 	%f169, [%rd39];
	fma.rn.f32 	%f170, %f168, %f169, %f184;
	ld.global.f32 	%f171, [%rd37+4];
	add.s64 	%rd41, %rd39, %rd40;
	ld.global.f32 	%f172, [%rd41];
	fma.rn.f32 	%f184, %f171, %f172, %f170;
	add.s32 	%r164, %r164, 2;
$L__BB0_24:
	setp.eq.s32 	%p66, %r12, 0;
	@%p66 bra 	$L__BB0_10;
	add.s32 	%r131, %r164, %r36;
	mul.wide.s32 	%rd42, %r131, 4;
	add.s64 	%rd43, %rd2, %rd42;
	ld.global.f32 	%f173, [%rd43];
	add.s32 	%r132, %r164, %r37;
	mad.lo.s32 	%r133, %r132, %r70, %r5;
	mul.wide.s32 	%rd44, %r133, 4;
	add.s64 	%rd45, %rd1, %rd44;
	ld.global.f32 	%f174, [%rd45];
	fma.rn.f32 	%f184, %f173, %f174, %f184;
	bra.uni 	$L__BB0_10;
$L__BB0_26:
	and.b32  	%r48, %r74, 15;
	add.s32 	%r49, %r48, -1;
	and.b32  	%r50, %r74, 7;
	add.s32 	%r51, %r50, -1;
	and.b32  	%r52, %r74, 2147483632;
	and.b32  	%r53, %r74, 3;
	mov.f32 	%f200, 0fFF7FFFFF;
	mov.b32 	%r166, 0;
$L__BB0_27:
	add.s32 	%r91, %r166, %r6;
	mad.lo.s32 	%r55, %r8, %r91, %r7;
	mov.b32 	%r167, 0;
$L__BB0_28:
	setp.lt.u32 	%p13, %r74, 16;
	add.s32 	%r93, %r55, %r167;
	mad.lo.s32 	%r94, %r93, %r70, %r5;
	mul.lo.s32 	%r57, %r94, %r74;
	mov.b32 	%r170, 0;
	@%p13 bra 	$L__BB0_31;
	mov.b32 	%r168, 0;
$L__BB0_30:
	.pragma "nounroll";
	add.s32 	%r96, %r168, %r57;
	mul.wide.s32 	%rd9, %r96, 4;
	add.s64 	%rd10, %rd3, %rd9;
	ld.global.f32 	%f40, [%rd10];
	add.f32 	%f41, %f40, 0f00000000;
	setp.eq.f32 	%p14, %f200, 0fFF7FFFFF;
	selp.f32 	%f42, %f41, %f200, %p14;
	ld.global.f32 	%f43, [%rd10+4];
	add.f32 	%f44, %f43, 0f00000000;
	setp.eq.f32 	%p15, %f42, 0fFF7FFFFF;
	selp.f32 	%f45, %f44, %f42, %p15;
	ld.global.f32 	%f46, [%rd10+8];
	add.f32 	%f47, %f46, 0f00000000;
	setp.eq.f32 	%p16, %f45, 0fFF7FFFFF;
	selp.f32 	%f48, %f47, %f45, %p16;
	ld.global.f32 	%f49, [%rd10+12];
	add.f32 	%f50, %f49, 0f00000000;
	setp.eq.f32 	%p17, %f48, 0fFF7FFFFF;
	selp.f32 	%f51, %f50, %f48, %p17;
	ld.global.f32 	%f52, [%rd10+16];
	add.f32 	%f53, %f52, 0f00000000;
	setp.eq.f32 	%p18, %f51, 0fFF7FFFFF;
	selp.f32 	%f54, %f53, %f51, %p18;
	ld.global.f32 	%f55, [%rd10+20];
	add.f32 	%f56, %f55, 0f00000000;
	setp.eq.f32 	%p19, %f54, 0fFF7FFFFF;
	selp.f32 	%f57, %f56, %f54, %p19;
	ld.global.f32 	%f58, [%rd10+24];
	add.f32 	%f59, %f58, 0f00000000;
	setp.eq.f32 	%p20, %f57, 0fFF7FFFFF;
	selp.f32 	%f60, %f59, %f57, %p20;
	ld.global.f32 	%f61, [%rd10+28];
	add.f32 	%f62, %f61, 0f00000000;
	setp.eq.f32 	%p21, %f60, 0fFF7FFFFF;
	selp.f32 	%f63, %f62, %f60, %p21;
	ld.global.f32 	%f64, [%rd10+32];
	add.f32 	%f65, %f64, 0f00000000;
	setp.eq.f32 	%p22, %f63, 0fFF7FFFFF;
	selp.f32 	%f66, %f65, %f63, %p22;
	ld.global.f32 	%f67, [%rd10+36];
	add.f32 	%f68, %f67, 0f00000000;
	setp.eq.f32 	%p23, %f66, 0fFF7FFFFF;
	selp.f32 	%f69, %f68, %f66, %p23;
	ld.global.f32 	%f70, [%rd10+40];
	add.f32 	%f71, %f70, 0f00000000;
	setp.eq.f32 	%p24, %f69, 0fFF7FFFFF;
	selp.f32 	%f72, %f71, %f69, %p24;
	ld.global.f32 	%f73, [%rd10+44];
	add.f32 	%f74, %f73, 0f00000000;
	setp.eq.f32 	%p25, %f72, 0fFF7FFFFF;
	selp.f32 	%f75, %f74, %f72, %p25;
	ld.global.f32 	%f76, [%rd10+48];
	add.f32 	%f77, %f76, 0f00000000;
	setp.eq.f32 	%p26, %f75, 0fFF7FFFFF;
	selp.f32 	%f78, %f77, %f75, %p26;
	ld.global.f32 	%f79, [%rd10+52];
	add.f32 	%f80, %f79, 0f00000000;
	setp.eq.f32 	%p27, %f78, 0fFF7FFFFF;
	selp.f32 	%f81, %f80, %f78, %p27;
	ld.global.f32 	%f82, [%rd10+56];
	add.f32 	%f83, %f82, 0f00000000;
	setp.eq.f32 	%p28, %f81, 0fFF7FFFFF;
	selp.f32 	%f84, %f83, %f81, %p28;
	ld.global.f32 	%f85, [%rd10+60];
	add.f32 	%f86, %f85, 0f00000000;
	setp.eq.f32 	%p29, %f84, 0fFF7FFFFF;
	selp.f32 	%f200, %f86, %f84, %p29;
	add.s32 	%r168, %r168, 16;
	setp.ne.s32 	%p30, %r168, %r52;
	mov.u32 	%r170, %r52;
	@%p30 bra 	$L__BB0_30;
$L__BB0_31:
	setp.eq.s32 	%p31, %r48, 0;
	@%p31 bra 	$L__BB0_41;
	setp.lt.u32 	%p32, %r49, 7;
	@%p32 bra 	$L__BB0_34;
	add.s32 	%r97, %r170, %r57;
	mul.wide.s32 	%rd11, %r97, 4;
	add.s64 	%rd12, %rd3, %rd11;
	ld.global.f32 	%f88, [%rd12];
	add.f32 	%f89, %f88, 0f00000000;
	setp.eq.f32 	%p33, %f200, 0fFF7FFFFF;
	selp.f32 	%f90, %f89, %f200, %p33;
	ld.global.f32 	%f91, [%rd12+4];
	add.f32 	%f92, %f91, 0f00000000;
	setp.eq.f32 	%p34, %f90, 0fFF7FFFFF;
	selp.f32 	%f93, %f92, %f90, %p34;
	ld.global.f32 	%f94, [%rd12+8];
	add.f32 	%f95, %f94, 0f00000000;
	setp.eq.f32 	%p35, %f93, 0fFF7FFFFF;
	selp.f32 	%f96, %f95, %f93, %p35;
	ld.global.f32 	%f97, [%rd12+12];
	add.f32 	%f98, %f97, 0f00000000;
	setp.eq.f32 	%p36, %f96, 0fFF7FFFFF;
	selp.f32 	%f99, %f98, %f96, %p36;
	ld.global.f32 	%f100, [%rd12+16];
	add.f32 	%f101, %f100, 0f00000000;
	setp.eq.f32 	%p37, %f99, 0fFF7FFFFF;
	selp.f32 	%f102, %f101, %f99, %p37;
	ld.global.f32 	%f103, [%rd12+20];
	add.f32 	%f104, %f103, 0f00000000;
	setp.eq.f32 	%p38, %f102, 0fFF7FFFFF;
	selp.f32 	%f105, %f104, %f102, %p38;
	ld.global.f32 	%f106, [%rd12+24];
	add.f32 	%f107, %f106, 0f00000000;
	setp.eq.f32 	%p39, %f105, 0fFF7FFFFF;
	selp.f32 	%f108, %f107, %f105, %p39;
	ld.global.f32 	%f109, [%rd12+28];
	add.f32 	%f110, %f109, 0f00000000;
	setp.eq.f32 	%p40, %f108, 0fFF7FFFFF;
	selp.f32 	%f200, %f110, %f108, %p40;
	add.s32 	%r170, %r170, 8;
$L__BB0_34:
	setp.eq.s32 	%p41, %r50, 0;
	@%p41 bra 	$L__BB0_41;
	setp.lt.u32 	%p42, %r51, 3;
	@%p42 bra 	$L__BB0_37;
	add.s32 	%r98, %r170, %r57;
	mul.wide.s32 	%rd13, %r98, 4;
	add.s64 	%rd14, %rd3, %rd13;
	ld.global.f32 	%f112, [%rd14];
	add.f32 	%f113, %f112, 0f00000000;
	setp.eq.f32 	%p43, %f200, 0fFF7FFFFF;
	selp.f32 	%f114, %f113, %f200, %p43;
	ld.global.f32 	%f115, [%rd14+4];
	add.f32 	%f116, %f115, 0f00000000;
	setp.eq.f32 	%p44, %f114, 0fFF7FFFFF;
	selp.f32 	%f117, %f116, %f114, %p44;
	ld.global.f32 	%f118, [%rd14+8];
	add.f32 	%f119, %f118, 0f00000000;
	setp.eq.f32 	%p45, %f117, 0fFF7FFFFF;
	selp.f32 	%f120, %f119, %f117, %p45;
	ld.global.f32 	%f121, [%rd14+12];
	add.f32 	%f122, %f121, 0f00000000;
	setp.eq.f32 	%p46, %f120, 0fFF7FFFFF;
	selp.f32 	%f200, %f122, %f120, %p46;
	add.s32 	%r170, %r170, 4;
$L__BB0_37:
	setp.eq.s32 	%p47, %r53, 0;
	@%p47 bra 	$L__BB0_41;
	setp.eq.s32 	%p48, %r53, 1;
	add.s32 	%r99, %r170, %r57;
	mul.wide.s32 	%rd15, %r99, 4;
	add.s64 	%rd4, %rd3, %rd15;
	ld.global.f32 	%f123, [%rd4];
	add.f32 	%f124, %f123, 0f00000000;
	setp.eq.f32 	%p49, %f200, 0fFF7FFFFF;
	selp.f32 	%f200, %f124, %f200, %p49;
	@%p48 bra 	$L__BB0_41;
	setp.eq.s32 	%p50, %r53, 2;
	ld.global.f32 	%f125, [%rd4+4];
	add.f32 	%f126, %f125, 0f00000000;
	setp.eq.f32 	%p51, %f200, 0fFF7FFFFF;
	selp.f32 	%f200, %f126, %f200, %p51;
	@%p50 bra 	$L__BB0_41;
	ld.global.f32 	%f127, [%rd4+8];
	add.f32 	%f128, %f127, 0f00000000;
	setp.eq.f32 	%p52, %f200, 0fFF7FFFFF;
	selp.f32 	%f200, %f128, %f200, %p52;
$L__BB0_41:
	ld.param.u32 	%r149, [_Z12maxout_layerPfS_S_S_iiiiiiiiii_param_13];
	add.s32 	%r167, %r167, 1;
	setp.ne.s32 	%p53, %r167, %r149;
	@%p53 bra 	$L__BB0_28;
	ld.param.u32 	%r150, [_Z12maxout_layerPfS_S_S_iiiiiiiiii_param_13];
	add.s32 	%r166, %r166, 1;
	setp.ne.s32 	%p54, %r166, %r150;
	@%p54 bra 	$L__BB0_27;
$L__BB0_43:
	ld.param.u32 	%r146, [_Z12maxout_layerPfS_S_S_iiiiiiiiii_param_10];
	ld.param.u64 	%rd53, [_Z12maxout_layerPfS_S_S_iiiiiiiiii_param_3];
	mov.u32 	%r135, %ctaid.x;
	mov.u32 	%r136, %ntid.x;
	mov.u32 	%r137, %tid.x;
	mad.lo.s32 	%r138, %r135, %r136, %r137;
	mad.lo.s32 	%r139, %r4, %r146, %r138;
	mov.u32 	%r140, %ctaid.y;
	mov.u32 	%r141, %ntid.y;
	mov.u32 	%r142, %tid.y;
	mad.lo.s32 	%r143, %r140, %r141, %r142;
	mad.lo.s32 	%r144, %r139, %r77, %r143;
	mad.lo.s32 	%r145, %r144, %r70, %r5;
	cvta.to.global.u64 	%rd49, %rd53;
	mul.wide.s32 	%rd50, %r145, 4;
	add.s64 	%rd51, %rd49, %rd50;
	st.global.f32 	[%rd51], %f200;
$L__BB0_44:
	ret;

}
	// .globl	_Z13softmax_layerPfS_S_S_iiiiiiii
.visible .entry _Z13softmax_layerPfS_S_S_iiiiiiii(
	.param .u64 .ptr .align 1 _Z13softmax_layerPfS_S_S_iiiiiiii_param_0,
	.param .u64 .ptr .align 1 _Z13softmax_layerPfS_S_S_iiiiiiii_param_1,
	.param .u64 .ptr .align 1 _Z13softmax_layerPfS_S_S_iiiiiiii_param_2,
	.param .u64 .ptr .align 1 _Z13softmax_layerPfS_S_S_iiiiiiii_param_3,
	.param .u32 _Z13softmax_layerPfS_S_S_iiiiiiii_param_4,
	.param .u32 _Z13softmax_layerPfS_S_S_iiiiiiii_param_5,
	.param .u32 _Z13softmax_layerPfS_S_S_iiiiiiii_param_6,
	.param .u32 _Z13softmax_layerPfS_S_S_iiiiiiii_param_7,
	.param .u32 _Z13softmax_layerPfS_S_S_iiiiiiii_param_8,
	.param .u32 _Z13softmax_layerPfS_S_S_iiiiiiii_param_9,
	.param .u32 _Z13softmax_layerPfS_S_S_iiiiiiii_param_10,
	.param .u32 _Z13softmax_layerPfS_S_S_iiiiiiii_param_11
)
{
	.reg .pred 	%p<94>;
	.reg .b32 	%r<197>;
	.reg .b32 	%f<452>;
	.reg .b64 	%rd<112>;

	ld.param.u64 	%rd18, [_Z13softmax_layerPfS_S_S_iiiiiiii_param_1];
	ld.param.u64 	%rd16, [_Z13softmax_layerPfS_S_S_iiiiiiii_param_2];
	ld.param.u64 	%rd17, [_Z13softmax_layerPfS_S_S_iiiiiiii_param_3];
	ld.param.u32 	%r102, [_Z13softmax_layerPfS_S_S_iiiiiiii_param_4];
	ld.param.u32 	%r95, [_Z13softmax_layerPfS_S_S_iiiiiiii_param_5];
	ld.param.u32 	%r98, [_Z13softmax_layerPfS_S_S_iiiiiiii_param_8];
	ld.param.u32 	%r103, [_Z13softmax_layerPfS_S_S_iiiiiiii_param_9];
	ld.param.u32 	%r100, [_Z13softmax_layerPfS_S_S_iiiiiiii_param_10];
	ld.param.u32 	%r101, [_Z13softmax_layerPfS_S_S_iiiiiiii_param_11];
	cvta.to.global.u64 	%rd1, %rd18;
	cvta.to.global.u64 	%rd2, %rd16;
	cvta.to.global.u64 	%rd3, %rd17;
	mov.u32 	%r104, %ctaid.x;
	mov.u32 	%r105, %ntid.x;
	mov.u32 	%r106, %tid.x;
	mad.lo.s32 	%r1, %r104, %r105, %r106;
	mov.u32 	%r107, %ctaid.y;
	mov.u32 	%r108, %ntid.y;
	mov.u32 	%r109, %tid.y;
	mad.lo.s32 	%r110, %r107, %r108, %r109;
	mov.u32 	%r111, %ctaid.z;
	mov.u32 	%r112, %ntid.z;
	mov.u32 	%r113, %tid.z;
	mad.lo.s32 	%r3, %r111, %r112, %r113;
	setp.ge.s32 	%p1, %r1, %r102;
	setp.ge.s32 	%p2, %r110, %r103;
	or.pred  	%p3, %p1, %p2;
	setp.ge.s32 	%p4, %r3, %r100;
	or.pred  	%p5, %p3, %p4;
	@%p5 bra 	$L__BB1_69;
	setp.lt.s32 	%p6, %r98, 1;
	@%p6 bra 	$L__BB1_43;
	setp.lt.s32 	%p7, %r101, 1;
	mad.lo.s32 	%r114, %r100, %r1, %r110;
	mad.lo.s32 	%r115, %r114, %r103, %r3;
	mul.lo.s32 	%r4, %r115, %r98;
	@%p7 bra 	$L__BB1_32;
	setp.lt.s32 	%p35, %r95, 1;
	@%p35 bra 	$L__BB1_21;
	and.b32  	%r5, %r95, 7;
	and.b32  	%r6, %r95, 2147483640;
	neg.s32 	%r7, %r6;
	mul.wide.u32 	%rd4, %r98, 4;
	mul.lo.s32 	%r8, %r98, %r95;
	shl.b32 	%r9, %r98, 3;
	mul.wide.u32 	%rd51, %r98, 8;
	add.s64 	%rd5, %rd1, %rd51;
	mul.wide.u32 	%rd52, %r98, 12;
	add.s64 	%rd6, %rd1, %rd52;
	mul.wide.u32 	%rd53, %r98, 16;
	add.s64 	%rd7, %rd1, %rd53;
	mul.wide.u32 	%rd54, %r98, 20;
	add.s64 	%rd8, %rd1, %rd54;
	mul.wide.u32 	%rd55, %r98, 24;
	add.s64 	%rd9, %rd1, %rd55;
	mul.wide.u32 	%rd56, %r98, 28;
	add.s64 	%rd10, %rd1, %rd56;
	mov.b32 	%r166, 0;
$L__BB1_5:
	mov.f32 	%f427, 0f00000000;
	mov.b32 	%r167, 0;
$L__BB1_6:
	ld.param.u32 	%r165, [_Z13softmax_layerPfS_S_S_iiiiiiii_param_7];
	ld.param.u32 	%r164, [_Z13softmax_layerPfS_S_S_iiiiiiii_param_6];
	mad.lo.s32 	%r135, %r165, %r1, %r110;
	add.s32 	%r136, %r135, %r167;
	mad.lo.s32 	%r12, %r136, %r164, %r3;
	mul.lo.s32 	%r13, %r167, %r101;
	mov.b32 	%r168, 0;
$L__BB1_7:
	setp.lt.u32 	%p63, %r95, 8;
	add.s32 	%r138, %r12, %r168;
	mul.lo.s32 	%r15, %r138, %r95;
	add.s32 	%r16, %r168, %r13;
	mul.lo.s32 	%r17, %r16, %r95;
	mov.b32 	%r173, 0;
	@%p63 bra 	$L__BB1_10;
	mad.lo.s32 	%r170, %r8, %r16, %r166;
	mov.u32 	%r169, %r15;
	mov.u32 	%r171, %r7;
$L__BB1_9:
	.pragma "nounroll";
	ld.param.u64 	%rd107, [_Z13softmax_layerPfS_S_S_iiiiiiii_param_0];
	mul.wide.s32 	%rd57, %r170, 4;
	add.s64 	%rd58, %rd1, %rd57;
	add.s64 	%rd59, %rd58, %rd4;
	add.s64 	%rd60, %rd5, %rd57;
	add.s64 	%rd61, %rd6, %rd57;
	add.s64 	%rd62, %rd7, %rd57;
	add.s64 	%rd63, %rd8, %rd57;
	add.s64 	%rd64, %rd9, %rd57;
	add.s64 	%rd65, %rd10, %rd57;
	mul.wide.s32 	%rd66, %r169, 4;
	cvta.to.global.u64 	%rd67, %rd107;
	add.s64 	%rd68, %rd67, %rd66;
	ld.global.f32 	%f165, [%rd68];
	ld.global.f32 	%f166, [%rd58];
	fma.rn.f32 	%f167, %f165, %f166, %f427;
	ld.global.f32 	%f168, [%rd68+4];
	ld.global.f32 	%f169, [%rd59];
	fma.rn.f32 	%f170, %f168, %f169, %f167;
	ld.global.f32 	%f171, [%rd68+8];
	ld.global.f32 	%f172, [%rd60];
	fma.rn.f32 	%f173, %f171, %f172, %f170;
	ld.global.f32 	%f174, [%rd68+12];
	ld.global.f32 	%f175, [%rd61];
	fma.rn.f32 	%f176, %f174, %f175, %f173;
	ld.global.f32 	%f177, [%rd68+16];
	ld.global.f32 	%f178, [%rd62];
	fma.rn.f32 	%f179, %f177, %f178, %f176;
	ld.global.f32 	%f180, [%rd68+20];
	ld.global.f32 	%f181, [%rd63];
	fma.rn.f32 	%f182, %f180, %f181, %f179;
	ld.global.f32 	%f183, [%rd68+24];
	ld.global.f32 	%f184, [%rd64];
	fma.rn.f32 	%f185, %f183, %f184, %f182;
	ld.global.f32 	%f186, [%rd68+28];
	ld.global.f32 	%f187, [%rd65];
	fma.rn.f32 	%f427, %f186, %f187, %f185;
	add.s32 	%r171, %r171, 8;
	add.s32 	%r170, %r170, %r9;
	add.s32 	%r169, %r169, 8;
	setp.ne.s32 	%p64, %r171, 0;
	mov.u32 	%r173, %r6;
	@%p64 bra 	$L__BB1_9;
$L__BB1_10:
	setp.eq.s32 	%p65, %r5, 0;
	@%p65 bra 	$L__BB1_18;
	ld.param.u64 	%rd108, [_Z13softmax_layerPfS_S_S_iiiiiiii_param_0];
	cvta.to.global.u64 	%rd11, %rd108;
	add.s32 	%r139, %r5, -1;
	setp.lt.u32 	%p66, %r139, 3;
	@%p66 bra 	$L__BB1_13;
	add.s32 	%r140, %r173, %r15;
	mul.wide.s32 	%rd69, %r140, 4;
	add.s64 	%rd70, %rd11, %rd69;
	ld.global.f32 	%f189, [%rd70];
	add.s32 	%r141, %r173, %r17;
	mad.lo.s32 	%r142, %r141, %r98, %r166;
	mul.wide.s32 	%rd71, %r142, 4;
	add.s64 	%rd72, %rd1, %rd71;
	ld.global.f32 	%f190, [%rd72];
	fma.rn.f32 	%f191, %f189, %f190, %f427;
	ld.global.f32 	%f192, [%rd70+4];
	add.s64 	%rd73, %rd72, %rd4;
	ld.global.f32 	%f193, [%rd73];
	fma.rn.f32 	%f194, %f192, %f193, %f191;
	ld.global.f32 	%f195, [%rd70+8];
	add.s64 	%rd74, %rd73, %rd4;
	ld.global.f32 	%f196, [%rd74];
	fma.rn.f32 	%f197, %f195, %f196, %f194;
	ld.global.f32 	%f198, [%rd70+12];
	add.s64 	%rd75, %rd74, %rd4;
	ld.global.f32 	%f199, [%rd75];
	fma.rn.f32 	%f427, %f198, %f199, %f197;
	add.s32 	%r173, %r173, 4;
$L__BB1_13:
	and.b32  	%r143, %r95, 3;
	setp.eq.s32 	%p67, %r143, 0;
	@%p67 bra 	$L__BB1_18;
	setp.eq.s32 	%p68, %r143, 1;
	@%p68 bra 	$L__BB1_16;
	add.s32 	%r144, %r173, %r15;
	mul.wide.s32 	%rd76, %r144, 4;
	add.s64 	%rd77, %rd11, %rd76;
	ld.global.f32 	%f201, [%rd77];
	add.s32 	%r145, %r173, %r17;
	mad.lo.s32 	%r146, %r145, %r98, %r166;
	mul.wide.s32 	%rd78, %r146, 4;
	add.s64 	%rd79, %rd1, %rd78;
	ld.global.f32 	%f202, [%rd79];
	fma.rn.f32 	%f203, %f201, %f202, %f427;
	ld.global.f32 	%f204, [%rd77+4];
	add.s64 	%rd80, %rd79, %rd4;
	ld.global.f32 	%f205, [%rd80];
	fma.rn.f32 	%f427, %f204, %f205, %f203;
	add.s32 	%r173, %r173, 2;
$L__BB1_16:
	and.b32  	%r147, %r95, 1;
	setp.eq.b32 	%p69, %r147, 1;
	not.pred 	%p70, %p69;
	@%p70 bra 	$L__BB1_18;
	add.s32 	%r148, %r173, %r15;
	mul.wide.s32 	%rd81, %r148, 4;
	add.s64 	%rd82, %rd11, %rd81;
	ld.global.f32 	%f206, [%rd82];
	add.s32 	%r149, %r173, %r17;
	mad.lo.s32 	%r150, %r149, %r98, %r166;
	mul.wide.s32 	%rd83, %r150, 4;
	add.s64 	%rd84, %rd1, %rd83;
	ld.global.f32 	%f207, [%rd84];
	fma.rn.f32 	%f427, %f206, %f207, %f427;
$L__BB1_18:
	add.s32 	%r168, %r168, 1;
	setp.ne.s32 	%p71, %r168, %r101;
	@%p71 bra 	$L__BB1_7;
	add.s32 	%r167, %r167, 1;
	setp.ne.s32 	%p72, %r167, %r101;
	@%p72 bra 	$L__BB1_6;
	ld.param.u64 	%rd110, [_Z13softmax_layerPfS_S_S_iiiiiiii_param_3];
	ld.param.u64 	%rd109, [_Z13softmax_layerPfS_S_S_iiiiiiii_param_2];
	cvta.to.global.u64 	%rd85, %rd109;
	mul.wide.u32 	%rd86, %r166, 4;
	add.s64 	%rd87, %rd85, %rd86;
	ld.global.f32 	%f208, [%rd87];
	add.f32 	%f209, %f427, %f208;
	setp.eq.s32 	%p73, %r166, 0;
	setp.gt.f32 	%p74, %f209, %f442;
	selp.f32 	%f211, %f209, %f442, %p74;
	selp.f32 	%f442, %f209, %f211, %p73;
	add.s32 	%r151, %r166, %r4;
	cvta.to.global.u64 	%rd88, %rd110;
	mul.wide.s32 	%rd89, %r151, 4;
	add.s64 	%rd90, %rd88, %rd89;
	st.global.f32 	[%rd90], %f209;
	add.s32 	%r166, %r166, 1;
	setp.eq.s32 	%p75, %r166, %r98;
	@%p75 bra 	$L__BB1_43;
	bra.uni 	$L__BB1_5;
$L__BB1_21:
	add.s32 	%r125, %r98, -1;
	and.b32  	%r33, %r98, 7;
	setp.lt.u32 	%p36, %r125, 7;
	mov.b32 	%r177, 0;
	@%p36 bra 	$L__BB1_24;
	and.b32  	%r177, %r98, 2147483640;
	mov.b32 	%r175, 0;
$L__BB1_23:
	.pragma "nounroll";
	mul.wide.u32 	%rd35, %r175, 4;
	add.s64 	%rd36, %rd2, %rd35;
	ld.global.f32 	%f111, [%rd36];
	add.f32 	%f113, %f111, 0f00000000;
	setp.eq.s32 	%p37, %r175, 0;
	setp.gt.f32 	%p38, %f111, %f442;
	selp.f32 	%f114, %f113, %f442, %p38;
	selp.f32 	%f115, %f113, %f114, %p37;
	add.s32 	%r127, %r175, %r4;
	mul.wide.s32 	%rd37, %r127, 4;
	add.s64 	%rd38, %rd3, %rd37;
	st.global.f32 	[%rd38], %f113;
	ld.global.f32 	%f116, [%rd36+4];
	add.f32 	%f117, %f116, 0f00000000;
	setp.gt.f32 	%p39, %f116, %f115;
	selp.f32 	%f118, %f117, %f115, %p39;
	st.global.f32 	[%rd38+4], %f117;
	ld.global.f32 	%f119, [%rd36+8];
	add.f32 	%f120, %f119, 0f00000000;
	setp.gt.f32 	%p40, %f119, %f118;
	selp.f32 	%f121, %f120, %f118, %p40;
	st.global.f32 	[%rd38+8], %f120;
	ld.global.f32 	%f122, [%rd36+12];
	add.f32 	%f123, %f122, 0f00000000;
	setp.gt.f32 	%p41, %f122, %f121;
	selp.f32 	%f124, %f123, %f121, %p41;
	st.global.f32 	[%rd38+12], %f123;
	ld.global.f32 	%f125, [%rd36+16];
	add.f32 	%f126, %f125, 0f00000000;
	setp.gt.f32 	%p42, %f125, %f124;
	selp.f32 	%f127, %f126, %f124, %p42;
	st.global.f32 	[%rd38+16], %f126;
	ld.global.f32 	%f128, [%rd36+20];
	add.f32 	%f129, %f128, 0f00000000;
	setp.gt.f32 	%p43, %f128, %f127;
	selp.f32 	%f130, %f129, %f127, %p43;
	st.global.f32 	[%rd38+20], %f129;
	ld.global.f32 	%f131, [%rd36+24];
	add.f32 	%f132, %f131, 0f00000000;
	setp.gt.f32 	%p44, %f131, %f130;
	selp.f32 	%f133, %f132, %f130, %p44;
	st.global.f32 	[%rd38+24], %f132;
	ld.global.f32 	%f134, [%rd36+28];
	add.f32 	%f135, %f134, 0f00000000;
	setp.gt.f32 	%p45, %f134, %f133;
	selp.f32 	%f442, %f135, %f133, %p45;
	st.global.f32 	[%rd38+28], %f135;
	add.s32 	%r175, %r175, 8;
	setp.ne.s32 	%p46, %r175, %r177;
	@%p46 bra 	$L__BB1_23;
$L__BB1_24:
	setp.eq.s32 	%p47, %r33, 0;
	@%p47 bra 	$L__BB1_43;
	and.b32  	%r38, %r98, 3;
	setp.lt.u32 	%p48, %r33, 4;
	@%p48 bra 	$L__BB1_27;
	mul.wide.u32 	%rd39, %r177, 4;
	add.s64 	%rd40, %rd2, %rd39;
	ld.global.f32 	%f137, [%rd40];
	add.f32 	%f139, %f137, 0f00000000;
	setp.eq.s32 	%p49, %r177, 0;
	setp.gt.f32 	%p50, %f137, %f442;
	selp.f32 	%f140, %f139, %f442, %p50;
	selp.f32 	%f141, %f139, %f140, %p49;
	add.s32 	%r128, %r177, %r4;
	mul.wide.s32 	%rd41, %r128, 4;
	add.s64 	%rd42, %rd3, %rd41;
	st.global.f32 	[%rd42], %f139;
	ld.global.f32 	%f142, [%rd40+4];
	add.f32 	%f143, %f142, 0f00000000;
	setp.gt.f32 	%p51, %f142, %f141;
	selp.f32 	%f144, %f143, %f141, %p51;
	st.global.f32 	[%rd42+4], %f143;
	ld.global.f32 	%f145, [%rd40+8];
	add.f32 	%f146, %f145, 0f00000000;
	setp.gt.f32 	%p52, %f145, %f144;
	selp.f32 	%f147, %f146, %f144, %p52;
	st.global.f32 	[%rd42+8], %f146;
	ld.global.f32 	%f148, [%rd40+12];
	add.f32 	%f149, %f148, 0f00000000;
	setp.gt.f32 	%p53, %f148, %f147;
	selp.f32 	%f442, %f149, %f147, %p53;
	st.global.f32 	[%rd42+12], %f149;
	add.s32 	%r177, %r177, 4;
$L__BB1_27:
	setp.eq.s32 	%p54, %r38, 0;
	@%p54 bra 	$L__BB1_43;
	setp.eq.s32 	%p55, %r38, 1;
	@%p55 bra 	$L__BB1_30;
	mul.wide.u32 	%rd43, %r177, 4;
	add.s64 	%rd44, %rd2, %rd43;
	ld.global.f32 	%f151, [%rd44];
	add.f32 	%f153, %f151, 0f00000000;
	setp.eq.s32 	%p56, %r177, 0;
	setp.gt.f32 	%p57, %f151, %f442;
	selp.f32 	%f154, %f153, %f442, %p57;
	selp.f32 	%f155, %f153, %f154, %p56;
	add.s32 	%r129, %r177, %r4;
	mul.wide.s32 	%rd45, %r129, 4;
	add.s64 	%rd46, %rd3, %rd45;
	st.global.f32 	[%rd46], %f153;
	ld.global.f32 	%f156, [%rd44+4];
	add.f32 	%f157, %f156, 0f00000000;
	setp.gt.f32 	%p58, %f156, %f155;
	selp.f32 	%f442, %f157, %f155, %p58;
	st.global.f32 	[%rd46+4], %f157;
	add.s32 	%r177, %r177, 2;
$L__BB1_30:
	and.b32  	%r130, %r98, 1;
	setp.eq.b32 	%p59, %r130, 1;
	not.pred 	%p60, %p59;
	@%p60 bra 	$L__BB1_43;
	mul.wide.u32 	%rd47, %r177, 4;
	add.s64 	%rd48, %rd2, %rd47;
	ld.global.f32 	%f158, [%rd48];
	add.f32 	%f160, %f158, 0f00000000;
	setp.eq.s32 	%p61, %r177, 0;
	setp.gt.f32 	%p62, %f158, %f442;
	selp.f32 	%f161, %f160, %f442, %p62;
	selp.f32 	%f442, %f160, %f161, %p61;
	add.s32 	%r131, %r177, %r4;
	mul.wide.s32 	%rd49, %r131, 4;
	add.s64 	%rd50, %rd3, %rd49;
	st.global.f32 	[%rd50], %f160;
	bra.uni 	$L__BB1_43;
$L__BB1_32:
	add.s32 	%r117, %r98, -1;
	and.b32  	%r43, %r98, 7;
	setp.lt.u32 	%p8, %r117, 7;
	mov.b32 	%r181, 0;
	@%p8 bra 	$L__BB1_35;
	and.b32  	%r181, %r98, 2147483640;
	mov.b32 	%r179, 0;
$L__BB1_34:
	.pragma "nounroll";
	mul.wide.u32 	%rd19, %r179, 4;
	add.s64 	%rd20, %rd2, %rd19;
	ld.global.f32 	%f57, [%rd20];
	add.f32 	%f59, %f57, 0f00000000;
	setp.eq.s32 	%p9, %r179, 0;
	setp.gt.f32 	%p10, %f57, %f442;
	selp.f32 	%f60, %f59, %f442, %p10;
	selp.f32 	%f61, %f59, %f60, %p9;
	add.s32 	%r119, %r179, %r4;
	mul.wide.s32 	%rd21, %r119, 4;
	add.s64 	%rd22, %rd3, %rd21;
	st.global.f32 	[%rd22], %f59;
	ld.global.f32 	%f62, [%rd20+4];
	add.f32 	%f63, %f62, 0f00000000;
	setp.gt.f32 	%p11, %f62, %f61;
	selp.f32 	%f64, %f63, %f61, %p11;
	st.global.f32 	[%rd22+4], %f63;
	ld.global.f32 	%f65, [%rd20+8];
	add.f32 	%f66, %f65, 0f00000000;
	setp.gt.f32 	%p12, %f65, %f64;
	selp.f32 	%f67, %f66, %f64, %p12;
	st.global.f32 	[%rd22+8], %f66;
	ld.global.f32 	%f68, [%rd20+12];
	add.f32 	%f69, %f68, 0f00000000;
	setp.gt.f32 	%p13, %f68, %f67;
	selp.f32 	%f70, %f69, %f67, %p13;
	st.global.f32 	[%rd22+12], %f69;
	ld.global.f32 	%f71, [%rd20+16];
	add.f32 	%f72, %f71, 0f00000000;
	setp.gt.f32 	%p14, %f71, %f70;
	selp.f32 	%f73, %f72, %f70, %p14;
	st.global.f32 	[%rd22+16], %f72;
	ld.global.f32 	%f74, [%rd20+20];
	add.f32 	%f75, %f74, 0f00000000;
	setp.gt.f32 	%p15, %f74, %f73;
	selp.f32 	%f76, %f75, %f73, %p15;
	st.global.f32 	[%rd22+20], %f75;
	ld.global.f32 	%f77, [%rd20+24];
	add.f32 	%f78, %f77, 0f00000000;
	setp.gt.f32 	%p16, %f77, %f76;
	selp.f32 	%f79, %f78, %f76, %p16;
	st.global.f32 	[%rd22+24], %f78;
	ld.global.f32 	%f80, [%rd20+28];
	add.f32 	%f81, %f80, 0f00000000;
	setp.gt.f32 	%p17, %f80, %f79;
	selp.f32 	%f442, %f81, %f79, %p17;
	st.global.f32 	[%rd22+28], %f81;
	add.s32 	%r179, %r179, 8;
	setp.ne.s32 	%p18, %r179, %r181;
	@%p18 bra 	$L__BB1_34;
$L__BB1_35:
	setp.eq.s32 	%p19, %r43, 0;
	@%p19 bra 	$L__BB1_43;
	and.b32  	%r48, %r98, 3;
	setp.lt.u32 	%p20, %r43, 4;
	@%p20 bra 	$L__BB1_38;
	mul.wide.u32 	%rd23, %r181, 4;
	add.s64 	%rd24, %rd2, %rd23;
	ld.global.f32 	%f83, [%rd24];
	add.f32 	%f85, %f83, 0f00000000;
	setp.eq.s32 	%p21, %r181, 0;
	setp.gt.f32 	%p22, %f83, %f442;
	selp.f32 	%f86, %f85, %f442, %p22;
	selp.f32 	%f87, %f85, %f86, %p21;
	add.s32 	%r120, %r181, %r4;
	mul.wide.s32 	%rd25, %r120, 4;
	add.s64 	%rd26, %rd3, %rd25;
	st.global.f32 	[%rd26], %f85;
	ld.global.f32 	%f88, [%rd24+4];
	add.f32 	%f89, %f88, 0f00000000;
	setp.gt.f32 	%p23, %f88, %f87;
	selp.f32 	%f90, %f89, %f87, %p23;
	st.global.f32 	[%rd26+4], %f89;
	ld.global.f32 	%f91, [%rd24+8];
	add.f32 	%f92, %f91, 0f00000000;
	setp.gt.f32 	%p24, %f91, %f90;
	selp.f32 	%f93, %f92, %f90, %p24;
	st.global.f32 	[%rd26+8], %f92;
	ld.global.f32 	%f94, [%rd24+12];
	add.f32 	%f95, %f94, 0f00000000;
	setp.gt.f32 	%p25, %f94, %f93;
	selp.f32 	%f442, %f95, %f93, %p25;
	st.global.f32 	[%rd26+12], %f95;
	add.s32 	%r181, %r181, 4;
$L__BB1_38:
	setp.eq.s32 	%p26, %r48, 0;
	@%p26 bra 	$L__BB1_43;
	setp.eq.s32 	%p27, %r48, 1;
	@%p27 bra 	$L__BB1_41;
	mul.wide.u32 	%rd27, %r181, 4;
	add.s64 	%rd28, %rd2, %rd27;
	ld.global.f32 	%f97, [%rd28];
	add.f32 	%f99, %f97, 0f00000000;
	setp.eq.s32 	%p28, %r181, 0;
	setp.gt.f32 	%p29, %f97, %f442;
	selp.f32 	%f100, %f99, %f442, %p29;
	selp.f32 	%f101, %f99, %f100, %p28;
	add.s32 	%r121, %r181, %r4;
	mul.wide.s32 	%rd29, %r121, 4;
	add.s64 	%rd30, %rd3, %rd29;
	st.global.f32 	[%rd30], %f99;
	ld.global.f32 	%f102, [%rd28+4];
	add.f32 	%f103, %f102, 0f00000000;
	setp.gt.f32 	%p30, %f102, %f101;
	selp.f32 	%f442, %f103, %f101, %p30;
	st.global.f32 	[%rd30+4], %f103;
	add.s32 	%r181, %r181, 2;
$L__BB1_41:
	and.b32  	%r122, %r98, 1;
	setp.eq.b32 	%p31, %r122, 1;
	not.pred 	%p32, %p31;
	@%p32 bra 	$L__BB1_43;
	mul.wide.u32 	%rd31, %r181, 4;
	add.s64 	%rd32, %rd2, %rd31;
	ld.global.f32 	%f104, [%rd32];
	add.f32 	%f106, %f104, 0f00000000;
	setp.eq.s32 	%p33, %r181, 0;
	setp.gt.f32 	%p34, %f104, %f442;
	selp.f32 	%f107, %f106, %f442, %p34;
	selp.f32 	%f442, %f106, %f107, %p33;
	add.s32 	%r123, %r181, %r4;
	mul.wide.s32 	%rd33, %r123, 4;
	add.s64 	%rd34, %rd3, %rd33;
	st.global.f32 	[%rd34], %f106;
$L__BB1_43:
	ld.param.u64 	%rd111, [_Z13softmax_layerPfS_S_S_iiiiiiii_param_3];
	cvta.to.global.u64 	%rd12, %rd111;
	setp.lt.s32 	%p76, %r98, 1;
	mov.f32 	%f450, 0f00000000;
	@%p76 bra 	$L__BB1_56;
	mad.lo.s32 	%r153, %r100, %r1, %r110;
	mad.lo.s32 	%r154, %r153, %r103, %r3;
	mul.lo.s32 	%r53, %r154, %r98;
	add.s32 	%r155, %r98, -1;
	and.b32  	%r54, %r98, 15;
	setp.lt.u32 	%p77, %r155, 15;
	mov.f32 	%f450, 0f00000000;
	mov.b32 	%r183, 0;
	@%p77 bra 	$L__BB1_47;
	and.b32  	%r183, %r98, 2147483632;
	neg.s32 	%r189, %r183;
	add.s64 	%rd13, %rd12, 32;
	mov.f32 	%f450, 0f00000000;
	mov.u32 	%r188, %r53;
$L__BB1_46:
	.pragma "nounroll";
	mul.wide.s32 	%rd91, %r188, 4;
	add.s64 	%rd92, %rd13, %rd91;
	ld.global.f32 	%f216, [%rd92+-32];
	sub.f32 	%f217, %f216, %f442;
	mul.f32 	%f218, %f217, 0f3FB8AA3B;
	ex2.approx.f32 	%f219, %f218;
	add.f32 	%f220, %f450, %f219;
	st.global.f32 	[%rd92+-32], %f219;
	ld.global.f32 	%f221, [%rd92+-28];
	sub.f32 	%f222, %f221, %f442;
	mul.f32 	%f223, %f222, 0f3FB8AA3B;
	ex2.approx.f32 	%f224, %f223;
	add.f32 	%f225, %f220, %f224;
	st.global.f32 	[%rd92+-28], %f224;
	ld.global.f32 	%f226, [%rd92+-24];
	sub.f32 	%f227, %f226, %f442;
	mul.f32 	%f228, %f227, 0f3FB8AA3B;
	ex2.approx.f32 	%f229, %f228;
	add.f32 	%f230, %f225, %f229;
	st.global.f32 	[%rd92+-24], %f229;
	ld.global.f32 	%f231, [%rd92+-20];
	sub.f32 	%f232, %f231, %f442;
	mul.f32 	%f233, %f232, 0f3FB8AA3B;
	ex2.approx.f32 	%f234, %f233;
	add.f32 	%f235, %f230, %f234;
	st.global.f32 	[%rd92+-20], %f234;
	ld.global.f32 	%f236, [%rd92+-16];
	sub.f32 	%f237, %f236, %f442;
	mul.f32 	%f238, %f237, 0f3FB8AA3B;
	ex2.approx.f32 	%f239, %f238;
	add.f32 	%f240, %f235, %f239;
	st.global.f32 	[%rd92+-16], %f239;
	ld.global.f32 	%f241, [%rd92+-12];
	sub.f32 	%f242, %f241, %f442;
	mul.f32 	%f243, %f242, 0f3FB8AA3B;
	ex2.approx.f32 	%f244, %f243;
	add.f32 	%f245, %f240, %f244;
	st.global.f32 	[%rd92+-12], %f244;
	ld.global.f32 	%f246, [%rd92+-8];
	sub.f32 	%f247, %f246, %f442;
	mul.f32 	%f248, %f247, 0f3FB8AA3B;
	ex2.approx.f32 	%f249, %f248;
	add.f32 	%f250, %f245, %f249;
	st.global.f32 	[%rd92+-8], %f249;
	ld.global.f32 	%f251, [%rd92+-4];
	sub.f32 	%f252, %f251, %f442;
	mul.f32 	%f253, %f252, 0f3FB8AA3B;
	ex2.approx.f32 	%f254, %f253;
	add.f32 	%f255, %f250, %f254;
	st.global.f32 	[%rd92+-4], %f254;
	ld.global.f32 	%f256, [%rd92];
	sub.f32 	%f257, %f256, %f442;
	mul.f32 	%f258, %f257, 0f3FB8AA3B;
	ex2.approx.f32 	%f259, %f258;
	add.f32 	%f260, %f255, %f259;
	st.global.f32 	[%rd92], %f259;
	ld.global.f32 	%f261, [%rd92+4];
	sub.f32 	%f262, %f261, %f442;
	mul.f32 	%f263, %f262, 0f3FB8AA3B;
	ex2.approx.f32 	%f264, %f263;
	add.f32 	%f265, %f260, %f264;
	st.global.f32 	[%rd92+4], %f264;
	ld.global.f32 	%f266, [%rd92+8];
	sub.f32 	%f267, %f266, %f442;
	mul.f32 	%f268, %f267, 0f3FB8AA3B;
	ex2.approx.f32 	%f269, %f268;
	add.f32 	%f270, %f265, %f269;
	st.global.f32 	[%rd92+8], %f269;
	ld.global.f32 	%f271, [%rd92+12];
	sub.f32 	%f272, %f271, %f442;
	mul.f32 	%f273, %f272, 0f3FB8AA3B;
	ex2.approx.f32 	%f274, %f273;
	add.f32 	%f275, %f270, %f274;
	st.global.f32 	[%rd92+12], %f274;
	ld.global.f32 	%f276, [%rd92+16];
	sub.f32 	%f277, %f276, %f442;
	mul.f32 	%f278, %f277, 0f3FB8AA3B;
	ex2.approx.f32 	%f279, %f278;
	add.f32 	%f280, %f275, %f279;
	st.global.f32 	[%rd92+16], %f279;
	ld.global.f32 	%f281, [%rd92+20];
	sub.f32 	%f282, %f281, %f442;
	mul.f32 	%f283, %f282, 0f3FB8AA3B;
	ex2.approx.f32 	%f284, %f283;
	add.f32 	%f285, %f280, %f284;
	st.global.f32 	[%rd92+20], %f284;
	ld.global.f32 	%f286, [%rd92+24];
	sub.f32 	%f287, %f286, %f442;
	mul.f32 	%f288, %f287, 0f3FB8AA3B;
	ex2.approx.f32 	%f289, %f288;
	add.f32 	%f290, %f285, %f289;
	st.global.f32 	[%rd92+24], %f289;
	ld.global.f32 	%f291, [%rd92+28];
	sub.f32 	%f292, %f291, %f442;
	mul.f32 	%f293, %f292, 0f3FB8AA3B;
	ex2.approx.f32 	%f294, %f293;
	add.f32 	%f450, %f290, %f294;
	st.global.f32 	[%rd92+28], %f294;
	add.s32 	%r189, %r189, 16;
	add.s32 	%r188, %r188, 16;
	setp.eq.s32 	%p78, %r189, 0;
	@%p78 bra 	$L__BB1_47;
	bra.uni 	$L__BB1_46;
$L__BB1_47:
	setp.eq.s32 	%p79, %r54, 0;
	@%p79 bra 	$L__BB1_56;
	and.b32  	%r58, %r98, 7;
	setp.lt.u32 	%p80, %r54, 8;
	@%p80 bra 	$L__BB1_50;
	add.s32 	%r156, %r183, %r53;
	mul.wide.s32 	%rd93, %r156, 4;
	add.s64 	%rd94, %rd12, %rd93;
	ld.global.f32 	%f296, [%rd94];
	sub.f32 	%f297, %f296, %f442;
	mul.f32 	%f298, %f297, 0f3FB8AA3B;
	ex2.approx.f32 	%f299, %f298;
	add.f32 	%f300, %f450, %f299;
	st.global.f32 	[%rd94], %f299;
	ld.global.f32 	%f301, [%rd94+4];
	sub.f32 	%f302, %f301, %f442;
	mul.f32 	%f303, %f302, 0f3FB8AA3B;
	ex2.approx.f32 	%f304, %f303;
	add.f32 	%f305, %f300, %f304;
	st.global.f32 	[%rd94+4], %f304;
	ld.global.f32 	%f306, [%rd94+8];
	sub.f32 	%f307, %f306, %f442;
	mul.f32 	%f308, %f307, 0f3FB8AA3B;
	ex2.approx.f32 	%f309, %f308;
	add.f32 	%f310, %f305, %f309;
	st.global.f32 	[%rd94+8], %f309;
	ld.global.f32 	%f311, [%rd94+12];
	sub.f32 	%f312, %f311, %f442;
	mul.f32 	%f313, %f312, 0f3FB8AA3B;
	ex2.approx.f32 	%f314, %f313;
	add.f32 	%f315, %f310, %f314;
	st.global.f32 	[%rd94+12], %f314;
	ld.global.f32 	%f316, [%rd94+16];
	sub.f32 	%f317, %f316, %f442;
	mul.f32 	%f318, %f317, 0f3FB8AA3B;
	ex2.approx.f32 	%f319, %f318;
	add.f32 	%f320, %f315, %f319;
	st.global.f32 	[%rd94+16], %f319;
	ld.global.f32 	%f321, [%rd94+20];
	sub.f32 	%f322, %f321, %f442;
	mul.f32 	%f323, %f322, 0f3FB8AA3B;
	ex2.approx.f32 	%f324, %f323;
	add.f32 	%f325, %f320, %f324;
	st.global.f32 	[%rd94+20], %f324;
	ld.global.f32 	%f326, [%rd94+24];
	sub.f32 	%f327, %f326, %f442;
	mul.f32 	%f328, %f327, 0f3FB8AA3B;
	ex2.approx.f32 	%f329, %f328;
	add.f32 	%f330, %f325, %f329;
	st.global.f32 	[%rd94+24], %f329;
	ld.global.f32 	%f331, [%rd94+28];
	sub.f32 	%f332, %f331, %f442;
	mul.f32 	%f333, %f332, 0f3FB8AA3B;
	ex2.approx.f32 	%f334, %f333;
	add.f32 	%f450, %f330, %f334;
	st.global.f32 	[%rd94+28], %f334;
	add.s32 	%r183, %r183, 8;
$L__BB1_50:
	setp.eq.s32 	%p81, %r58, 0;
	@%p81 bra 	$L__BB1_56;
	and.b32  	%r61, %r98, 3;
	setp.lt.u32 	%p82, %r58, 4;
	@%p82 bra 	$L__BB1_53;
	add.s32 	%r157, %r183, %r53;
	mul.wide.s32 	%rd95, %r157, 4;
	add.s64 	%rd96, %rd12, %rd95;
	ld.global.f32 	%f336, [%rd96];
	sub.f32 	%f337, %f336, %f442;
	mul.f32 	%f338, %f337, 0f3FB8AA3B;
	ex2.approx.f32 	%f339, %f338;
	add.f32 	%f340, %f450, %f339;
	st.global.f32 	[%rd96], %f339;
	ld.global.f32 	%f341, [%rd96+4];
	sub.f32 	%f342, %f341, %f442;
	mul.f32 	%f343, %f342, 0f3FB8AA3B;
	ex2.approx.f32 	%f344, %f343;
	add.f32 	%f345, %f340, %f344;
	st.global.f32 	[%rd96+4], %f344;
	ld.global.f32 	%f346, [%rd96+8];
	sub.f32 	%f347, %f346, %f442;
	mul.f32 	%f348, %f347, 0f3FB8AA3B;
	ex2.approx.f32 	%f349, %f348;
	add.f32 	%f350, %f345, %f349;
	st.global.f32 	[%rd96+8], %f349;
	ld.global.f32 	%f351, [%rd96+12];
	sub.f32 	%f352, %f351, %f442;
	mul.f32 	%f353, %f352, 0f3FB8AA3B;
	ex2.approx.f32 	%f354, %f353;
	add.f32 	%f450, %f350, %f354;
	st.global.f32 	[%rd96+12], %f354;
	add.s32 	%r183, %r183, 4;
$L__BB1_53:
	setp.eq.s32 	%p83, %r61, 0;
	@%p83 bra 	$L__BB1_56;
	add.s32 	%r187, %r183, %r53;
	neg.s32 	%r186, %r61;
$L__BB1_55:
	.pragma "nounroll";
	mul.wide.s32 	%rd97, %r187, 4;
	add.s64 	%rd98, %rd12, %rd97;
	ld.global.f32 	%f355, [%rd98];
	sub.f32 	%f356, %f355, %f442;
	mul.f32 	%f357, %f356, 0f3FB8AA3B;
	ex2.approx.f32 	%f358, %f357;
	add.f32 	%f450, %f450, %f358;
	st.global.f32 	[%rd98], %f358;
	add.s32 	%r187, %r187, 1;
	add.s32 	%r186, %r186, 1;
	setp.ne.s32 	%p84, %r186, 0;
	@%p84 bra 	$L__BB1_55;
$L__BB1_56:
	setp.lt.s32 	%p85, %r98, 1;
	@%p85 bra 	$L__BB1_69;
	mad.lo.s32 	%r159, %r100, %r1, %r110;
	mad.lo.s32 	%r160, %r159, %r103, %r3;
	mul.lo.s32 	%r70, %r160, %r98;
	add.s32 	%r161, %r98, -1;
	and.b32  	%r71, %r98, 15;
	setp.lt.u32 	%p86, %r161, 15;
	mov.b32 	%r192, 0;
	@%p86 bra 	$L__BB1_60;
	and.b32  	%r192, %r98, 2147483632;
	neg.s32 	%r191, %r192;
	add.s64 	%rd14, %rd12, 32;
	mov.u32 	%r190, %r70;
$L__BB1_59:
	.pragma "nounroll";
	mul.wide.s32 	%rd99, %r190, 4;
	add.s64 	%rd100, %rd14, %rd99;
	ld.global.f32 	%f359, [%rd100+-32];
	div.rn.f32 	%f360, %f359, %f450;
	st.global.f32 	[%rd100+-32], %f360;
	ld.global.f32 	%f361, [%rd100+-28];
	div.rn.f32 	%f362, %f361, %f450;
	st.global.f32 	[%rd100+-28], %f362;
	ld.global.f32 	%f363, [%rd100+-24];
	div.rn.f32 	%f364, %f363, %f450;
	st.global.f32 	[%rd100+-24], %f364;
	ld.global.f32 	%f365, [%rd100+-20];
	div.rn.f32 	%f366, %f365, %f450;
	st.global.f32 	[%rd100+-20], %f366;
	ld.global.f32 	%f367, [%rd100+-16];
	div.rn.f32 	%f368, %f367, %f450;
	st.global.f32 	[%rd100+-16], %f368;
	ld.global.f32 	%f369, [%rd100+-12];
	div.rn.f32 	%f370, %f369, %f450;
	st.global.f32 	[%rd100+-12], %f370;
	ld.global.f32 	%f371, [%rd100+-8];
	div.rn.f32 	%f372, %f371, %f450;
	st.global.f32 	[%rd100+-8], %f372;
	ld.global.f32 	%f373, [%rd100+-4];
	div.rn.f32 	%f374, %f373, %f450;
	st.global.f32 	[%rd100+-4], %f374;
	ld.global.f32 	%f375, [%rd100];
	div.rn.f32 	%f376, %f375, %f450;
	st.global.f32 	[%rd100], %f376;
	ld.global.f32 	%f377, [%rd100+4];
	div.rn.f32 	%f378, %f377, %f450;
	st.global.f32 	[%rd100+4], %f378;
	ld.global.f32 	%f379, [%rd100+8];
	div.rn.f32 	%f380, %f379, %f450;
	st.global.f32 	[%rd100+8], %f380;
	ld.global.f32 	%f381, [%rd100+12];
	div.rn.f32 	%f382, %f381, %f450;
	st.global.f32 	[%rd100+12], %f382;
	ld.global.f32 	%f383, [%rd100+16];
	div.rn.f32 	%f384, %f383, %f450;
	st.global.f32 	[%rd100+16], %f384;
	ld.global.f32 	%f385, [%rd100+20];
	div.rn.f32 	%f386, %f385, %f450;
	st.global.f32 	[%rd100+20], %f386;
	ld.global.f32 	%f387, [%rd100+24];
	div.rn.f32 	%f388, %f387, %f450;
	st.global.f32 	[%rd100+24], %f388;
	ld.global.f32 	%f389, [%rd100+28];
	div.rn.f32 	%f390, %f389, %f450;
	st.global.f32 	[%rd100+28], %f390;
	add.s32 	%r191, %r191, 16;
	add.s32 	%r190, %r190, 16;
	setp.ne.s32 	%p87, %r191, 0;
	@%p87 bra 	$L__BB1_59;
$L__BB1_60:
	setp.eq.s32 	%p88, %r71, 0;
	@%p88 bra 	$L__BB1_69;
	and.b32  	%r83, %r98, 7;
	setp.lt.u32 	%p89, %r71, 8;
	@%p89 bra 	$L__BB1_63;
	add.s32 	%r162, %r192, %r70;
	mul.wide.s32 	%rd101, %r162, 4;
	add.s64 	%rd102, %rd12, %rd101;
	ld.global.f32 	%f391, [%rd102];
	div.rn.f32 	%f392, %f391, %f450;
	st.global.f32 	[%rd102], %f392;
	ld.global.f32 	%f393, [%rd102+4];
	div.rn.f32 	%f394, %f393, %f450;
	st.global.f32 	[%rd102+4], %f394;
	ld.global.f32 	%f395, [%rd102+8];
	div.rn.f32 	%f396, %f395, %f450;
	st.global.f32 	[%rd102+8], %f396;
	ld.global.f32 	%f397, [%rd102+12];
	div.rn.f32 	%f398, %f397, %f450;
	st.global.f32 	[%rd102+12], %f398;
	ld.global.f32 	%f399, [%rd102+16];
	div.rn.f32 	%f400, %f399, %f450;
	st.global.f32 	[%rd102+16], %f400;
	ld.global.f32 	%f401, [%rd102+20];
	div.rn.f32 	%f402, %f401, %f450;
	st.global.f32 	[%rd102+20], %f402;
	ld.global.f32 	%f403, [%rd102+24];
	div.rn.f32 	%f404, %f403, %f450;
	st.global.f32 	[%rd102+24], %f404;
	ld.global.f32 	%f405, [%rd102+28];
	div.rn.f32 	%f406, %f405, %f450;
	st.global.f32 	[%rd102+28], %f406;
	add.s32 	%r192, %r192, 8;
$L__BB1_63:
	setp.eq.s32 	%p90, %r83, 0;
	@%p90 bra 	$L__BB1_69;
	and.b32  	%r86, %r98, 3;
	setp.lt.u32 	%p91, %r83, 4;
	@%p91 bra 	$L__BB1_66;
	add.s32 	%r163, %r192, %r70;
	mul.wide.s32 	%rd103, %r163, 4;
	add.s64 	%rd104, %rd12, %rd103;
	ld.global.f32 	%f407, [%rd104];
	div.rn.f32 	%f408, %f407, %f450;
	st.global.f32 	[%rd104], %f408;
	ld.global.f32 	%f409, [%rd104+4];
	div.rn.f32 	%f410, %f409, %f450;
	st.global.f32 	[%rd104+4], %f410;
	ld.global.f32 	%f411, [%rd104+8];
	div.rn.f32 	%f412, %f411, %f450;
	st.global.f32 	[%rd104+8], %f412;
	ld.global.f32 	%f413, [%rd104+12];
	div.rn.f32 	%f414, %f413, %f450;
	st.global.f32 	[%rd104+12], %f414;
	add.s32 	%r192, %r192, 4;
$L__BB1_66:
	setp.eq.s32 	%p92, %r86, 0;
	@%p92 bra 	$L__BB1_69;
	add.s32 	%r196, %r192, %r70;
	neg.s32 	%r195, %r86;
$L__BB1_68:
	.pragma "nounroll";
	mul.wide.s32 	%rd105, %r196, 4;
	add.s64 	%rd106, %rd12, %rd105;
	ld.global.f32 	%f415, [%rd106];
	div.rn.f32 	%f416, %f415, %f450;
	st.global.f32 	[%rd106], %f416;
	add.s32 	%r196, %r196, 1;
	add.s32 	%r195, %r195, 1;
	setp.ne.s32 	%p93, %r195, 0;
	@%p93 bra 	$L__BB1_68;
$L__BB1_69:
	ret;

}


// ===== COMPILED SASS (sm_100) =====

	.target	sm_100

	.elftype	@"ET_EXEC"


//--------------------- .note.nv.tkinfo           --------------------------
	.section	.note.nv.tkinfo,"",@"SHT_NOTE"
	.sectionflags	@"SHF_NOTE_NV_TKINFO"
	.tkinfo
        /*0018*/ 	.word	0x00000002
        /*0030*/ 	.string	""
        /*0030*/ 	.string	"ptxas"
        /*0030*/ 	.string	"Cuda compilation tools, release 13.0, V13.0.88"
        /*0030*/ 	.string	"Build cuda_13.0.r13.0/compiler.36424714_0"
        /*0030*/ 	.string	"-arch sm_100 -m 64 "



//--------------------- .note.nv.cuinfo           --------------------------
	.section	.note.nv.cuinfo,"",@"SHT_NOTE"
	.sectionflags	@"SHF_NOTE_NV_CUINFO"
        /*0018*/ 	.short	0x0002
        /*001a*/ 	.short	0x0064
        /*001c*/ 	.short	0x0082
	.zero		2


//--------------------- .nv.info                  --------------------------
	.section	.nv.info,"",@"SHT_CUDA_INFO"
	.align	4


	//----- nvinfo : EIATTR_REGCOUNT
	.align		4
        /*0000*/ 	.byte	0x04, 0x2f
        /*0002*/ 	.short	(.L_1 - .L_0)
	.align		4
.L_0:
        /*0004*/ 	.word	index@(_Z12maxout_layerPfS_S_S_iiiiiiiiii)
        /*0008*/ 	.word	0x00000020


	//----- nvinfo : EIATTR_FRAME_SIZE
	.align		4
.L_1:
        /*000c*/ 	.byte	0x04, 0x11
        /*000e*/ 	.short	(.L_3 - .L_2)
	.align		4
.L_2:
        /*0010*/ 	.word	index@(_Z12maxout_layerPfS_S_S_iiiiiiiiii)
        /*0014*/ 	.word	0x00000000


	//----- nvinfo : EIATTR_REGCOUNT
	.align		4
.L_3:
        /*0018*/ 	.byte	0x04, 0x2f
        /*001a*/ 	.short	(.L_5 - .L_4)
	.align		4
.L_4:
        /*001c*/ 	.word	index@(_Z13softmax_layerPfS_S_S_iiiiiiii)
        /*0020*/ 	.word	0x00000020


	//----- nvinfo : EIATTR_FRAME_SIZE
	.align		4
.L_5:
        /*0024*/ 	.byte	0x04, 0x11
        /*0026*/ 	.short	(.L_7 - .L_6)
	.align		4
.L_6:
        /*0028*/ 	.word	index@($__internal_0_$__cuda_sm3x_div_rn_noftz_f32_slowpath)
        /*002c*/ 	.word	0x00000000


	//----- nvinfo : EIATTR_FRAME_SIZE
	.align		4
.L_7:
        /*0030*/ 	.byte	0x04, 0x11
        /*0032*/ 	.short	(.L_9 - .L_8)
	.align		4
.L_8:
        /*0034*/ 	.word	index@(_Z13softmax_layerPfS_S_S_iiiiiiii)
        /*0038*/ 	.word	0x00000000


	//----- nvinfo : EIATTR_MIN_STACK_SIZE
	.align		4
.L_9:
        /*003c*/ 	.byte	0x04, 0x12
        /*003e*/ 	.short	(.L_11 - .L_10)
	.align		4
.L_10:
        /*0040*/ 	.word	index@(_Z13softmax_layerPfS_S_S_iiiiiiii)
        /*0044*/ 	.word	0x00000000


	//----- nvinfo : EIATTR_MIN_STACK_SIZE
	.align		4
.L_11:
        /*0048*/ 	.byte	0x04, 0x12
        /*004a*/ 	.short	(.L_13 - .L_12)
	.align		4
.L_12:
        /*004c*/ 	.word	index@(_Z12maxout_layerPfS_S_S_iiiiiiiiii)
        /*0050*/ 	.word	0x00000000
.L_13:


//--------------------- .nv.compat                --------------------------
	.section	.nv.compat,"",@"SHT_CUDA_COMPAT_INFO"
	.align	4
        /*0000*/ 	.byte	0x02, 0x09, 0x00, 0x00, 0x02, 0x02, 0x01, 0x00, 0x02, 0x05, 0x05, 0x00, 0x03, 0x07, 0x01, 0x01
        /*0010*/ 	.byte	0x02, 0x03, 0x00, 0x00, 0x02, 0x06, 0x01, 0x00, 0x04, 0x0b, 0x08, 0x00, 0x01, 0x00, 0x00, 0x00
        /*0020*/ 	.byte	0x00, 0x00, 0x00, 0x00


//--------------------- .nv.info._Z13softmax_layerPfS_S_S_iiiiiiii --------------------------
	.section	.nv.info._Z13softmax_layerPfS_S_S_iiiiiiii,"",@"SHT_CUDA_INFO"
	.sectionflags	@""
	.align	4


	//----- nvinfo : EIATTR_CUDA_API_VERSION
	.align		4
        /*0000*/ 	.byte	0x04, 0x37
        /*0002*/ 	.short	(.L_15 - .L_14)
.L_14:
        /*0004*/ 	.word	0x00000082


	//----- nvinfo : EIATTR_KPARAM_INFO
	.align		4
.L_15:
        /*0008*/ 	.byte	0x04, 0x17
        /*000a*/ 	.short	(.L_17 - .L_16)
.L_16:
        /*000c*/ 	.word	0x00000000
        /*0010*/ 	.short	0x000b
        /*0012*/ 	.short	0x003c
        /*0014*/ 	.byte	0x00, 0xf0, 0x11, 0x00


	//----- nvinfo : EIATTR_KPARAM_INFO
	.align		4
.L_17:
        /*0018*/ 	.byte	0x04, 0x17
        /*001a*/ 	.short	(.L_19 - .L_18)
.L_18:
        /*001c*/ 	.word	0x00000000
        /*0020*/ 	.short	0x000a
        /*0022*/ 	.short	0x0038
        /*0024*/ 	.byte	0x00, 0xf0, 0x11, 0x00


	//----- nvinfo : EIATTR_KPARAM_INFO
	.align		4
.L_19:
        /*0028*/ 	.byte	0x04, 0x17
        /*002a*/ 	.short	(.L_21 - .L_20)
.L_20:
        /*002c*/ 	.word	0x00000000
        /*0030*/ 	.short	0x0009
        /*0032*/ 	.short	0x0034
        /*0034*/ 	.byte	0x00, 0xf0, 0x11, 0x00


	//----- nvinfo : EIATTR_KPARAM_INFO
	.align		4
.L_21:
        /*0038*/ 	.byte	0x04, 0x17
        /*003a*/ 	.short	(.L_23 - .L_22)
.L_22:
        /*003c*/ 	.word	0x00000000
        /*0040*/ 	.short	0x0008
        /*0042*/ 	.short	0x0030
        /*0044*/ 	.byte	0x00, 0xf0, 0x11, 0x00


	//----- nvinfo : EIATTR_KPARAM_INFO
	.align		4
.L_23:
        /*0048*/ 	.byte	0x04, 0x17
        /*004a*/ 	.short	(.L_25 - .L_24)
.L_24:
        /*004c*/ 	.word	0x00000000
        /*0050*/ 	.short	0x0007
        /*0052*/ 	.short	0x002c
        /*0054*/ 	.byte	0x00, 0xf0, 0x11, 0x00


	//----- nvinfo : EIATTR_KPARAM_INFO
	.align		4
.L_25:
        /*0058*/ 	.byte	0x04, 0x17
        /*005a*/ 	.short	(.L_27 - .L_26)
.L_26:
        /*005c*/ 	.word	0x00000000
        /*0060*/ 	.short	0x0006
        /*0062*/ 	.short	0x0028
        /*0064*/ 	.byte	0x00, 0xf0, 0x11, 0x00


	//----- nvinfo : EIATTR_KPARAM_INFO
	.align		4
.L_27:
        /*0068*/ 	.byte	0x04, 0x17
        /*006a*/ 	.short	(.L_29 - .L_28)
.L_28:
        /*006c*/ 	.word	0x00000000
        /*0070*/ 	.short	0x0005
        /*0072*/ 	.short	0x0024
        /*0074*/ 	.byte	0x00, 0xf0, 0x11, 0x00


	//----- nvinfo : EIATTR_KPARAM_INFO
	.align		4
.L_29:
        /*0078*/ 	.byte	0x04, 0x17
        /*007a*/ 	.short	(.L_31 - .L_30)
.L_30:
        /*007c*/ 	.word	0x00000000
        /*0080*/ 	.short	0x0004
        /*0082*/ 	.short	0x0020
        /*0084*/ 	.byte	0x00, 0xf0, 0x11, 0x00


	//----- nvinfo : EIATTR_KPARAM_INFO
	.align		4
.L_31:
        /*0088*/ 	.byte	0x04, 0x17
        /*008a*/ 	.short	(.L_33 - .L_32)
.L_32:
        /*008c*/ 	.word	0x00000000
        /*0090*/ 	.short	0x0003
        /*0092*/ 	.short	0x0018
        /*0094*/ 	.byte	0x00, 0xf5, 0x21, 0x00


	//----- nvinfo : EIATTR_KPARAM_INFO
	.align		4
.L_33:
        /*0098*/ 	.byte	0x04, 0x17
        /*009a*/ 	.short	(.L_35 - .L_34)
.L_34:
        /*009c*/ 	.word	0x00000000
        /*00a0*/ 	.short	0x0002
        /*00a2*/ 	.short	0x0010
        /*00a4*/ 	.byte	0x00, 0xf5, 0x21, 0x00


	//----- nvinfo : EIATTR_KPARAM_INFO
	.align		4
.L_35:
        /*00a8*/ 	.byte	0x04, 0x17
        /*00aa*/ 	.short	(.L_37 - .L_36)
.L_36:
        /*00ac*/ 	.word	0x00000000
        /*00b0*/ 	.short	0x0001
        /*00b2*/ 	.short	0x0008
        /*00b4*/ 	.byte	0x00, 0xf5, 0x21, 0x00


	//----- nvinfo : EIATTR_KPARAM_INFO
	.align		4
.L_37:
        /*00b8*/ 	.byte	0x04, 0x17
        /*00ba*/ 	.short	(.L_39 - .L_38)
.L_38:
        /*00bc*/ 	.word	0x00000000
        /*00c0*/ 	.short	0x0000
        /*00c2*/ 	.short	0x0000
        /*00c4*/ 	.byte	0x00, 0xf5, 0x21, 0x00


	//----- nvinfo : EIATTR_SPARSE_MMA_MASK
	.align		4
.L_39:
        /*00c8*/ 	.byte	0x03, 0x50
        /*00ca*/ 	.short	0x0000


	//----- nvinfo : EIATTR_MAXREG_COUNT
	.align		4
        /*00cc*/ 	.byte	0x03, 0x1b
        /*00ce*/ 	.short	0x00ff


	//----- nvinfo : EIATTR_MERCURY_ISA_VERSION
	.align		4
        /*00d0*/ 	.byte	0x03, 0x5f
        /*00d2*/ 	.short	0x0101


	//----- nvinfo : EIATTR_VRC_CTA_INIT_COUNT
	.align		4
        /*00d4*/ 	.byte	0x02, 0x4a
	.zero		1
	.zero		1


	//----- nvinfo : EIATTR_EXIT_INSTR_OFFSETS
	.align		4
        /*00d8*/ 	.byte	0x04, 0x1c
        /*00da*/ 	.short	(.L_41 - .L_40)


	//   ....[0]....
.L_40:
        /*00dc*/ 	.word	0x00000130


	//   ....[1]....
        /*00e0*/ 	.word	0x000032b0


	//   ....[2]....
        /*00e4*/ 	.word	0x00004430


	//   ....[3]....
        /*00e8*/ 	.word	0x00004cd0


	//   ....[4]....
        /*00ec*/ 	.word	0x00005170


	//   ....[5]....
        /*00f0*/ 	.word	0x00005300


	//----- nvinfo : EIATTR_CRS_STACK_SIZE
	.align		4
.L_41:
        /*00f4*/ 	.byte	0x04, 0x1e
        /*00f6*/ 	.short	(.L_43 - .L_42)
.L_42:
        /*00f8*/ 	.word	0x00000000


	//----- nvinfo : EIATTR_CBANK_PARAM_SIZE
	.align		4
.L_43:
        /*00fc*/ 	.byte	0x03, 0x19
        /*00fe*/ 	.short	0x0040


	//----- nvinfo : EIATTR_PARAM_CBANK
	.align		4
        /*0100*/ 	.byte	0x04, 0x0a
        /*0102*/ 	.short	(.L_45 - .L_44)
	.align		4
.L_44:
        /*0104*/ 	.word	index@(.nv.constant0._Z13softmax_layerPfS_S_S_iiiiiiii)
        /*0108*/ 	.short	0x0380
        /*010a*/ 	.short	0x0040


	//----- nvinfo : EIATTR_SW_WAR
	.align		4
.L_45:
        /*010c*/ 	.byte	0x04, 0x36
        /*010e*/ 	.short	(.L_47 - .L_46)
.L_46:
        /*0110*/ 	.word	0x00000008
.L_47:


//--------------------- .nv.info._Z12maxout_layerPfS_S_S_iiiiiiiiii --------------------------
	.section	.nv.info._Z12maxout_layerPfS_S_S_iiiiiiiiii,"",@"SHT_CUDA_INFO"
	.sectionflags	@""
	.align	4


	//----- nvinfo : EIATTR_CUDA_API_VERSION
	.align		4
        /*0000*/ 	.byte	0x04, 0x37
        /*0002*/ 	.short	(.L_49 - .L_48)
.L_48:
        /*0004*/ 	.word	0x00000082


	//----- nvinfo : EIATTR_KPARAM_INFO
	.align		4
.L_49:
        /*0008*/ 	.byte	0x04, 0x17
        /*000a*/ 	.short	(.L_51 - .L_50)
.L_50:
        /*000c*/ 	.word	0x00000000
        /*0010*/ 	.short	0x000d
        /*0012*/ 	.short	0x0044
        /*0014*/ 	.byte	0x00, 0xf0, 0x11, 0x00


	//----- nvinfo : EIATTR_KPARAM_INFO
	.align		4
.L_51:
        /*0018*/ 	.byte	0x04, 0x17
        /*001a*/ 	.short	(.L_53 - .L_52)
.L_52:
        /*001c*/ 	.word	0x00000000
        /*0020*/ 	.short	0x000c
        /*0022*/ 	.short	0x0040
        /*0024*/ 	.byte	0x00, 0xf0, 0x11, 0x00


	//----- nvinfo : EIATTR_KPARAM_INFO
	.align		4
.L_53:
        /*0028*/ 	.byte	0x04, 0x17
        /*002a*/ 	.short	(.L_55 - .L_54)
.L_54:
        /*002c*/ 	.word	0x00000000
        /*0030*/ 	.short	0x000b
        /*0032*/ 	.short	0x003c
        /*0034*/ 	.byte	0x00, 0xf0, 0x11, 0x00


	//----- nvinfo : EIATTR_KPARAM_INFO
	.align		4
.L_55:
        /*0038*/ 	.byte	0x04, 0x17
        /*003a*/ 	.short	(.L_57 - .L_56)
.L_56:
        /*003c*/ 	.word	0x00000000
        /*0040*/ 	.short	0x000a
        /*0042*/ 	.short	0x0038
        /*0044*/ 	.byte	0x00, 0xf0, 0x11, 0x00


	//----- nvinfo : EIATTR_KPARAM_INFO
	.align		4
.L_57:
        /*0048*/ 	.byte	0x04, 0x17
        /*004a*/ 	.short	(.L_59 - .L_58)
.L_58:
        /*004c*/ 	.word	0x00000000
        /*0050*/ 	.short	0x0009
        /*0052*/ 	.short	0x0034
        /*0054*/ 	.byte	0x00, 0xf0, 0x11, 0x00


	//----- nvinfo : EIATTR_KPARAM_INFO
	.align		4
.L_59:
        /*0058*/ 	.byte	0x04, 0x17
        /*005a*/ 	.short	(.L_61 - .L_60)
.L_60:
        /*005c*/ 	.word	0x00000000
        /*0060*/ 	.short	0x0008
        /*0062*/ 	.short	0x0030
        /*0064*/ 	.byte	0x00, 0xf0, 0x11, 0x00


	//----- nvinfo : EIATTR_KPARAM_INFO
	.align		4
.L_61:
        /*0068*/ 	.byte	0x04, 0x17
        /*006a*/ 	.short	(.L_63 - .L_62)
.L_62:
        /*006c*/ 	.word	0x00000000
        /*0070*/ 	.short	0x0007
        /*0072*/ 	.short	0x002c
        /*0074*/ 	.byte	0x00, 0xf0, 0x11, 0x00


	//----- nvinfo : EIATTR_KPARAM_INFO
	.align		4
.L_63:
        /*0078*/ 	.byte	0x04, 0x17
        /*007a*/ 	.short	(.L_65 - .L_64)
.L_64:
        /*007c*/ 	.word	0x00000000
        /*0080*/ 	.short	0x0006
        /*0082*/ 	.short	0x0028
        /*0084*/ 	.byte	0x00, 0xf0, 0x11, 0x00


	//----- nvinfo : EIATTR_KPARAM_INFO
	.align		4
.L_65:
        /*0088*/ 	.byte	0x04, 0x17
        /*008a*/ 	.short	(.L_67 - .L_66)
.L_66:
        /*008c*/ 	.word	0x00000000
        /*0090*/ 	.short	0x0005
        /*0092*/ 	.short	0x0024
        /*0094*/ 	.byte	0x00, 0xf0, 0x11, 0x00


	//----- nvinfo : EIATTR_KPARAM_INFO
	.align		4
.L_67:
        /*0098*/ 	.byte	0x04, 0x17
        /*009a*/ 	.short	(.L_69 - .L_68)
.L_68:
        /*009c*/ 	.word	0x00000000
        /*00a0*/ 	.short	0x0004
        /*00a2*/ 	.short	0x0020
        /*00a4*/ 	.byte	0x00, 0xf0, 0x11, 0x00


	//----- nvinfo : EIATTR_KPARAM_INFO
	.align		4
.L_69:
        /*00a8*/ 	.byte	0x04, 0x17
        /*00aa*/ 	.short	(.L_71 - .L_70)
.L_70:
        /*00ac*/ 	.word	0x00000000
        /*00b0*/ 	.short	0x0003
        /*00b2*/ 	.short	0x0018
        /*00b4*/ 	.byte	0x00, 0xf5, 0x21, 0x00


	//----- nvinfo : EIATTR_KPARAM_INFO
	.align		4
.L_71:
        /*00b8*/ 	.byte	0x04, 0x17
        /*00ba*/ 	.short	(.L_73 - .L_72)
.L_72:
        /*00bc*/ 	.word	0x00000000
        /*00c0*/ 	.short	0x0002
        /*00c2*/ 	.short	0x0010
        /*00c4*/ 	.byte	0x00, 0xf5, 0x21, 0x00


	//----- nvinfo : EIATTR_KPARAM_INFO
	.align		4
.L_73:
        /*00c8*/ 	.byte	0x04, 0x17
        /*00ca*/ 	.short	(.L_75 - .L_74)
.L_74:
        /*00cc*/ 	.word	0x00000000
        /*00d0*/ 	.short	0x0001
        /*00d2*/ 	.short	0x0008
        /*00d4*/ 	.byte	0x00, 0xf5, 0x21, 0x00


	//----- nvinfo : EIATTR_KPARAM_INFO
	.align		4
.L_75:
        /*00d8*/ 	.byte	0x04, 0x17
        /*00da*/ 	.short	(.L_77 - .L_76)
.L_76:
        /*00dc*/ 	.word	0x00000000
        /*00e0*/ 	.short	0x0000
        /*00e2*/ 	.short	0x0000
        /*00e4*/ 	.byte	0x00, 0xf5, 0x21, 0x00


	//----- nvinfo : EIATTR_SPARSE_MMA_MASK
	.align		4
.L_77:
        /*00e8*/ 	.byte	0x03, 0x50
        /*00ea*/ 	.short	0x0000


	//----- nvinfo : EIATTR_MAXREG_COUNT
	.align		4
        /*00ec*/ 	.byte	0x03, 0x1b
        /*00ee*/ 	.short	0x00ff


	//----- nvinfo : EIATTR_MERCURY_ISA_VERSION
	.align		4
        /*00f0*/ 	.byte	0x03, 0x5f
        /*00f2*/ 	.short	0x0101


	//----- nvinfo : EIATTR_VRC_CTA_INIT_COUNT
	.align		4
        /*00f4*/ 	.byte	0x02, 0x4a
	.zero		1
	.zero		1


	//----- nvinfo : EIATTR_EXIT_INSTR_OFFSETS
	.align		4
        /*00f8*/ 	.byte	0x04, 0x1c
        /*00fa*/ 	.short	(.L_79 - .L_78)


	//   ....[0]....
.L_78:
        /*00fc*/ 	.word	0x000002f0


	//   ....[1]....
        /*0100*/ 	.word	0x00001a50


	//----- nvinfo : EIATTR_CRS_STACK_SIZE
	.align		4
.L_79:
        /*0104*/ 	.byte	0x04, 0x1e
        /*0106*/ 	.short	(.L_81 - .L_80)
.L_80:
        /*0108*/ 	.word	0x00000000


	//----- nvinfo : EIATTR_CBANK_PARAM_SIZE
	.align		4
.L_81:
        /*010c*/ 	.byte	0x03, 0x19
        /*010e*/ 	.short	0x0048


	//----- nvinfo : EIATTR_PARAM_CBANK
	.align		4
        /*0110*/ 	.byte	0x04, 0x0a
        /*0112*/ 	.short	(.L_83 - .L_82)
	.align		4
.L_82:
        /*0114*/ 	.word	index@(.nv.constant0._Z12maxout_layerPfS_S_S_iiiiiiiiii)
        /*0118*/ 	.short	0x0380
        /*011a*/ 	.short	0x0048


	//----- nvinfo : EIATTR_SW_WAR
	.align		4
.L_83:
        /*011c*/ 	.byte	0x04, 0x36
        /*011e*/ 	.short	(.L_85 - .L_84)
.L_84:
        /*0120*/ 	.word	0x00000008
.L_85:


//--------------------- .nv.callgraph             --------------------------
	.section	.nv.callgraph,"",@"SHT_CUDA_CALLGRAPH"
	.align	4
	.sectionentsize	8
	.align		4
        /*0000*/ 	.word	0x00000000
	.align		4
        /*0004*/ 	.word	0xffffffff
	.align		4
        /*0008*/ 	.word	0x00000000
	.align		4
        /*000c*/ 	.word	0xfffffffe
	.align		4
        /*0010*/ 	.word	0x00000000
	.align		4
        /*0014*/ 	.word	0xfffffffd
	.align		4
        /*0018*/ 	.word	0x00000000
	.align		4
        /*001c*/ 	.word	0xfffffffc


//--------------------- .text._Z13softmax_layerPfS_S_S_iiiiiiii --------------------------
	.section	.text._Z13softmax_layerPfS_S_S_iiiiiiii,"ax",@progbits
	.align	128
        .global         _Z13softmax_layerPfS_S_S_iiiiiiii
        .type           _Z13softmax_layerPfS_S_S_iiiiiiii,@function
        .size           _Z13softmax_layerPfS_S_S_iiiiiiii,(.L_x_118 - _Z13softmax_layerPfS_S_S_iiiiiiii)
        .other          _Z13softmax_layerPfS_S_S_iiiiiiii,@"STO_CUDA_ENTRY STV_DEFAULT"
_Z13softmax_layerPfS_S_S_iiiiiiii:
.text._Z13softmax_layerPfS_S_S_iiiiiiii:
[----:B------:R-:W-:Y:S01]  /*0000*/  LDC R1, c[0x0][0x37c] ;  /* 0x0000df00ff017b82 */ /* 0x000fe20000000800 */
[----:B------:R-:W0:Y:S07]  /*0010*/  S2R R3, SR_TID.Y ;  /* 0x0000000000037919 */ /* 0x000e2e0000002200 */
[----:B------:R-:W1:Y:S01]  /*0020*/  LDC R13, c[0x0][0x360] ;  /* 0x0000d800ff0d7b82 */ /* 0x000e620000000800 */
[----:B------:R-:W2:Y:S01]  /*0030*/  LDCU UR7, c[0x0][0x3b4] ;  /* 0x00007680ff0777ac */ /* 0x000ea20008000800 */
[----:B------:R-:W1:Y:S01]  /*0040*/  S2R R2, SR_TID.X ;  /* 0x0000000000027919 */ /* 0x000e620000002100 */
[----:B------:R-:W3:Y:S01]  /*0050*/  LDCU UR8, c[0x0][0x3a0] ;  /* 0x00007400ff0877ac */ /* 0x000ee20008000800 */
[----:B------:R-:W4:Y:S04]  /*0060*/  S2R R5, SR_TID.Z ;  /* 0x0000000000057919 */ /* 0x000f280000002300 */
[----:B------:R-:W0:Y:S01]  /*0070*/  S2UR UR5, SR_CTAID.Y ;  /* 0x00000000000579c3 */ /* 0x000e220000002600 */
[----:B------:R-:W5:Y:S07]  /*0080*/  LDCU UR9, c[0x0][0x3b8] ;  /* 0x00007700ff0977ac */ /* 0x000f6e0008000800 */
[----:B------:R-:W0:Y:S08]  /*0090*/  LDC R0, c[0x0][0x364] ;  /* 0x0000d900ff007b82 */ /* 0x000e300000000800 */
[----:B------:R-:W1:Y:S08]  /*00a0*/  S2UR UR4, SR_CTAID.X ;  /* 0x00000000000479c3 */ /* 0x000e700000002500 */
[----:B------:R-:W4:Y:S08]  /*00b0*/  S2UR UR6, SR_CTAID.Z ;  /* 0x00000000000679c3 */ /* 0x000f300000002700 */
[----:B------:R-:W4:Y:S01]  /*00c0*/  LDC R12, c[0x0][0x368] ;  /* 0x0000da00ff0c7b82 */ /* 0x000f220000000800 */
[----:B0-----:R-:W-:-:S05]  /*00d0*/  IMAD R0, R0, UR5, R3 ;  /* 0x0000000500007c24 */ /* 0x001fca000f8e0203 */
[----:B--2---:R-:W-:Y:S01]  /*00e0*/  ISETP.GE.AND P0, PT, R0, UR7, PT ;  /* 0x0000000700007c0c */ /* 0x004fe2000bf06270 */
[----:B-1----:R-:W-:-:S05]  /*00f0*/  IMAD R13, R13, UR4, R2 ;  /* 0x000000040d0d7c24 */ /* 0x002fca000f8e0202 */
[----:B---3--:R-:W-:Y:S01]  /*0100*/  ISETP.GE.OR P0, PT, R13, UR8, P0 ;  /* 0x000000080d007c0c */ /* 0x008fe20008706670 */
[----:B----4-:R-:W-:-:S05]  /*0110*/  IMAD R12, R12, UR6, R5 ;  /* 0x000000060c0c7c24 */ /* 0x010fca000f8e0205 */
[----:B-----5:R-:W-:-:S13]  /*0120*/  ISETP.GE.OR P0, PT, R12, UR9, P0 ;  /* 0x000000090c007c0c */ /* 0x020fda0008706670 */
[----:B------:R-:W-:Y:S05]  /*0130*/  @P0 EXIT ;  /* 0x000000000000094d */ /* 0x000fea0003800000 */
[----:B------:R-:W0:Y:S01]  /*0140*/  LDCU UR12, c[0x0][0x3b0] ;  /* 0x00007600ff0c77ac */ /* 0x000e220008000800 */
[----:B------:R-:W1:Y:S01]  /*0150*/  LDCU.64 UR16, c[0x0][0x358] ;  /* 0x00006b00ff1077ac */ /* 0x000e620008000a00 */
[----:B0-----:R-:W-:-:S09]  /*0160*/  UISETP.GE.AND UP0, UPT, UR12, 0x1, UPT ;  /* 0x000000010c00788c */ /* 0x001fd2000bf06270 */
[----:B-1----:R-:W-:Y:S05]  /*0170*/  BRA.U !UP0, `(.L_x_0) ;  /* 0x0000001d08487547 */ /* 0x002fea000b800000 */
[----:B------:R-:W0:Y:S02]  /*0180*/  LDCU UR4, c[0x0][0x3bc] ;  /* 0x00007780ff0477ac */ /* 0x000e240008000800 */
[----:B0-----:R-:W-:-:S09]  /*0190*/  UISETP.GE.AND UP0, UPT, UR4, 0x1, UPT ;  /* 0x000000010400788c */ /* 0x001fd2000bf06270 */
[----:B------:R-:W-:Y:S05]  /*01a0*/  BRA.U !UP0, `(.L_x_1) ;  /* 0x0000001108f87547 */ /* 0x000fea000b800000 */
[----:B------:R-:W0:Y:S02]  /*01b0*/  LDCU UR10, c[0x0][0x3a4] ;  /* 0x00007480ff0a77ac */ /* 0x000e240008000800 */
[----:B0-----:R-:W-:-:S09]  /*01c0*/  UISETP.GE.AND UP0, UPT, UR10, 0x1, UPT ;  /* 0x000000010a00788c */ /* 0x001fd2000bf06270 */
[----:B------:R-:W-:Y:S05]  /*01d0*/  BRA.U !UP0, `(.L_x_2) ;  /* 0x0000000908d87547 */ /* 0x000fea000b800000 */
[----:B------:R-:W0:Y:S01]  /*01e0*/  LDCU.64 UR8, c[0x0][0x388] ;  /* 0x00007100ff0877ac */ /* 0x000e220008000a00 */
[----:B------:R-:W-:Y:S02]  /*01f0*/  ULOP3.LUT UR11, UR10, 0x7, URZ, 0xc0, !UPT ;  /* 0x000000070a0b7892 */ /* 0x000fe4000f8ec0ff */
[----:B------:R-:W-:Y:S02]  /*0200*/  ULOP3.LUT UR28, UR10, 0x7ffffff8, URZ, 0xc0, !UPT ;  /* 0x7ffffff80a1c7892 */ /* 0x000fe4000f8ec0ff */
[----:B------:R-:W-:Y:S01]  /*0210*/  UIMAD UR10, UR12, UR10, URZ ;  /* 0x0000000a0c0a72a4 */ /* 0x000fe2000f8e02ff */
[----:B------:R-:W-:Y:S01]  /*0220*/  UMOV UR4, URZ ;  /* 0x000000ff00047c82 */ /* 0x000fe20008000000 */
[----:B0-----:R-:W-:Y:S02]  /*0230*/  UIMAD.WIDE.U32 UR26, UR12, 0x8, UR8 ;  /* 0x000000080c1a78a5 */ /* 0x001fe4000f8e0008 */
[----:B------:R-:W-:Y:S02]  /*0240*/  UIMAD.WIDE.U32 UR24, UR12, 0xc, UR8 ;  /* 0x0000000c0c1878a5 */ /* 0x000fe4000f8e0008 */
[----:B------:R-:W-:-:S02]  /*0250*/  UIMAD.WIDE.U32 UR22, UR12, 0x10, UR8 ;  /* 0x000000100c1678a5 */ /* 0x000fc4000f8e0008 */
[----:B------:R-:W-:Y:S02]  /*0260*/  UIMAD.WIDE.U32 UR20, UR12, 0x14, UR8 ;  /* 0x000000140c1478a5 */ /* 0x000fe4000f8e0008 */
[----:B------:R-:W-:Y:S02]  /*0270*/  UIMAD.WIDE.U32 UR18, UR12, 0x18, UR8 ;  /* 0x000000180c1278a5 */ /* 0x000fe4000f8e0008 */
[----:B------:R-:W-:-:S12]  /*0280*/  UIMAD.WIDE.U32 UR8, UR12, 0x1c, UR8 ;  /* 0x0000001c0c0878a5 */ /* 0x000fd8000f8e0008 */
.L_x_9:
[----:B----4-:R-:W-:Y:S01]  /*0290*/  HFMA2 R19, -RZ, RZ, 0, 0 ;  /* 0x00000000ff137431 */ /* 0x010fe200000001ff */
[----:B------:R-:W-:-:S06]  /*02a0*/  UMOV UR5, URZ ;  /* 0x000000ff00057c82 */ /* 0x000fcc0008000000 */
.L_x_8:
[----:B------:R-:W0:Y:S01]  /*02b0*/  LDCU.64 UR6, c[0x0][0x3a8] ;  /* 0x00007500ff0677ac */ /* 0x000e220008000a00 */
[----:B------:R-:W1:Y:S01]  /*02c0*/  LDCU UR12, c[0x0][0x3bc] ;  /* 0x00007780ff0c77ac */ /* 0x000e620008000800 */
[----:B0-----:R-:W-:Y:S01]  /*02d0*/  IMAD R2, R13, UR7, R0 ;  /* 0x000000070d027c24 */ /* 0x001fe2000f8e0200 */
[----:B------:R-:W-:-:S04]  /*02e0*/  UMOV UR7, UR5 ;  /* 0x0000000500077c82 */ /* 0x000fc80008000000 */
[----:B------:R-:W-:Y:S01]  /*02f0*/  IADD3 R3, PT, PT, R2, UR5, RZ ;  /* 0x0000000502037c10 */ /* 0x000fe2000fffe0ff */
[----:B------:R-:W-:-:S04]  /*0300*/  UIADD3 UR5, UPT, UPT, UR5, 0x1, URZ ;  /* 0x0000000105057890 */ /* 0x000fc8000fffe0ff */
[----:B------:R-:W-:Y:S01]  /*0310*/  IMAD R16, R3, UR6, R12 ;  /* 0x0000000603107c24 */ /* 0x000fe2000f8e020c */
[----:B-1----:R-:W-:Y:S01]  /*0320*/  UISETP.NE.AND UP0, UPT, UR5, UR12, UPT ;  /* 0x0000000c0500728c */ /* 0x002fe2000bf05270 */
[----:B------:R-:W-:-:S10]  /*0330*/  UMOV UR6, URZ ;  /* 0x000000ff00067c82 */ /* 0x000fd40008000000 */
.L_x_7:
[----:B------:R-:W0:Y:S01]  /*0340*/  LDC R17, c[0x0][0x3a4] ;  /* 0x0000e900ff117b82 */ /* 0x000e220000000800 */
[----:B------:R-:W1:Y:S01]  /*0350*/  LDCU UR12, c[0x0][0x3bc] ;  /* 0x00007780ff0c77ac */ /* 0x000e620008000800 */
[----:B------:R-:W-:Y:S01]  /*0360*/  IADD3 R18, PT, PT, R16, UR6, RZ ;  /* 0x0000000610127c10 */ /* 0x000fe2000fffe0ff */
[----:B------:R-:W-:Y:S01]  /*0370*/  HFMA2 R2, -RZ, RZ, 0, 0 ;  /* 0x00000000ff027431 */ /* 0x000fe200000001ff */
[----:B-1----:R-:W-:Y:S02]  /*0380*/  UIMAD UR31, UR7, UR12, UR6 ;  /* 0x0000000c071f72a4 */ /* 0x002fe4000f8e0206 */
[----:B------:R-:W-:Y:S01]  /*0390*/  UIADD3 UR6, UPT, UPT, UR6, 0x1, URZ ;  /* 0x0000000106067890 */ /* 0x000fe2000fffe0ff */
[----:B0-----:R-:W-:-:S03]  /*03a0*/  ISETP.GE.U32.AND P0, PT, R17, 0x8, PT ;  /* 0x000000081100780c */ /* 0x001fc60003f06070 */
[----:B------:R-:W-:Y:S01]  /*03b0*/  UISETP.NE.AND UP1, UPT, UR6, UR12, UPT ;  /* 0x0000000c0600728c */ /* 0x000fe2000bf25270 */
[----:B------:R-:W-:-:S09]  /*03c0*/  IMAD R18, R18, R17, RZ ;  /* 0x0000001112127224 */ /* 0x000fd200078e02ff */
[----:B------:R-:W-:Y:S05]  /*03d0*/  @!P0 BRA `(.L_x_3) ;  /* 0x0000000000f48947 */ /* 0x000fea0003800000 */
[----:B------:R-:W-:Y:S01]  /*03e0*/  MOV R15, R18 ;  /* 0x00000012000f7202 */ /* 0x000fe20000000f00 */
[----:B------:R-:W0:Y:S01]  /*03f0*/  LDCU UR36, c[0x0][0x3b0] ;  /* 0x00007600ff2477ac */ /* 0x000e220008000800 */
[----:B------:R-:W1:Y:S01]  /*0400*/  LDCU.128 UR12, c[0x0][0x380] ;  /* 0x00007000ff0c77ac */ /* 0x000e620008000c00 */
[----:B------:R-:W-:Y:S02]  /*0410*/  UIADD3 UR30, UPT, UPT, -UR28, URZ, URZ ;  /* 0x000000ff1c1e7290 */ /* 0x000fe4000fffe1ff */
[----:B------:R-:W-:-:S12]  /*0420*/  UIMAD UR29, UR10, UR31, UR4 ;  /* 0x0000001f0a1d72a4 */ /* 0x000fd8000f8e0204 */
.L_x_4:
[----:B-1----:R-:W-:Y:S01]  /*0430*/  UIMAD.WIDE UR32, UR29, 0x4, UR14 ;  /* 0x000000041d2078a5 */ /* 0x002fe2000f8e020e */
[----:B------:R-:W-:-:S03]  /*0440*/  MOV R2, 0x4 ;  /* 0x0000000400027802 */ /* 0x000fc60000000f00 */
[----:B0-----:R-:W-:Y:S02]  /*0450*/  UIMAD.WIDE.U32 UR34, UR36, 0x4, UR32 ;  /* 0x00000004242278a5 */ /* 0x001fe4000f8e0020 */
[----:B------:R-:W-:Y:S01]  /*0460*/  MOV R6, UR32 ;  /* 0x0000002000067c02 */ /* 0x000fe20008000f00 */
[----:B------:R-:W-:Y:S01]  /*0470*/  IMAD.WIDE R2, R15, R2, UR12 ;  /* 0x0000000c0f027e25 */ /* 0x000fe2000f8e0202 */
[----:B------:R-:W-:Y:S01]  /*0480*/  MOV R7, UR33 ;  /* 0x0000002100077c02 */ /* 0x000fe20008000f00 */
[----:B------:R-:W-:Y:S01]  /*0490*/  UIMAD.WIDE UR32, UR29, 0x4, UR26 ;  /* 0x000000041d2078a5 */ /* 0x000fe2000f8e021a */
[----:B------:R-:W-:Y:S02]  /*04a0*/  MOV R8, UR34 ;  /* 0x0000002200087c02 */ /* 0x000fe40008000f00 */
[----:B------:R-:W-:Y:S01]  /*04b0*/  MOV R9, UR35 ;  /* 0x0000002300097c02 */ /* 0x000fe20008000f00 */
[----:B------:R0:W2:Y:S01]  /*04c0*/  LDG.E R20, desc[UR16][R6.64] ;  /* 0x0000001006147981 */ /* 0x0000a2000c1e1900 */
[----:B------:R-:W-:-:S03]  /*04d0*/  UIMAD.WIDE UR34, UR29, 0x4, UR24 ;  /* 0x000000041d2278a5 */ /* 0x000fc6000f8e0218 */
[----:B------:R-:W2:Y:S01]  /*04e0*/  LDG.E R22, desc[UR16][R2.64] ;  /* 0x0000001002167981 */ /* 0x000ea2000c1e1900 */
[----:B------:R-:W-:Y:S02]  /*04f0*/  MOV R10, UR32 ;  /* 0x00000020000a7c02 */ /* 0x000fe40008000f00 */
[----:B------:R-:W-:Y:S01]  /*0500*/  MOV R11, UR33 ;  /* 0x00000021000b7c02 */ /* 0x000fe20008000f00 */
[----:B------:R1:W3:Y:S01]  /*0510*/  LDG.E R21, desc[UR16][R8.64] ;  /* 0x0000001008157981 */ /* 0x0002e2000c1e1900 */
[----:B------:R-:W-:-:S03]  /*0520*/  UIMAD.WIDE UR32, UR29, 0x4, UR22 ;  /* 0x000000041d2078a5 */ /* 0x000fc6000f8e0216 */
[----:B------:R-:W3:Y:S01]  /*0530*/  LDG.E R24, desc[UR16][R2.64+0x4] ;  /* 0x0000041002187981 */ /* 0x000ee2000c1e1900 */
[----:B------:R-:W-:Y:S02]  /*0540*/  MOV R4, UR34 ;  /* 0x0000002200047c02 */ /* 0x000fe40008000f00 */
[----:B------:R-:W-:Y:S01]  /*0550*/  MOV R5, UR35 ;  /* 0x0000002300057c02 */ /* 0x000fe20008000f00 */
[----:B------:R4:W5:Y:S01]  /*0560*/  LDG.E R26, desc[UR16][R10.64] ;  /* 0x000000100a1a7981 */ /* 0x000962000c1e1900 */
[----:B------:R-:W-:Y:S01]  /*0570*/  UIMAD.WIDE UR34, UR29, 0x4, UR20 ;  /* 0x000000041d2278a5 */ /* 0x000fe2000f8e0214 */
[----:B0-----:R-:W-:Y:S02]  /*0580*/  MOV R6, UR32 ;  /* 0x0000002000067c02 */ /* 0x001fe40008000f00 */
[----:B------:R-:W5:Y:S01]  /*0590*/  LDG.E R23, desc[UR16][R2.64+0x8] ;  /* 0x0000081002177981 */ /* 0x000f62000c1e1900 */
[----:B------:R-:W-:Y:S01]  /*05a0*/  MOV R7, UR33 ;  /* 0x0000002100077c02 */ /* 0x000fe20008000f00 */
[----:B------:R-:W-:-:S02]  /*05b0*/  UIMAD.WIDE UR32, UR29, 0x4, UR18 ;  /* 0x000000041d2078a5 */ /* 0x000fc4000f8e0212 */
[----:B------:R0:W5:Y:S01]  /*05c0*/  LDG.E R28, desc[UR16][R4.64] ;  /* 0x00000010041c7981 */ /* 0x000162000c1e1900 */
[----:B-1----:R-:W-:-:S03]  /*05d0*/  MOV R8, UR34 ;  /* 0x0000002200087c02 */ /* 0x002fc60008000f00 */
[----:B------:R-:W5:Y:S01]  /*05e0*/  LDG.E R25, desc[UR16][R2.64+0xc] ;  /* 0x00000c1002197981 */ /* 0x000f62000c1e1900 */
[----:B------:R-:W-:Y:S01]  /*05f0*/  MOV R9, UR35 ;  /* 0x0000002300097c02 */ /* 0x000fe20008000f00 */
[----:B------:R-:W-:Y:S02]  /*0600*/  UIMAD.WIDE UR34, UR29, 0x4, UR8 ;  /* 0x000000041d2278a5 */ /* 0x000fe4000f8e0208 */
[----:B------:R-:W5:Y:S01]  /*0610*/  LDG.E R6, desc[UR16][R6.64] ;  /* 0x0000001006067981 */ /* 0x000f62000c1e1900 */
[----:B----4-:R-:W-:-:S03]  /*0620*/  MOV R10, UR32 ;  /* 0x00000020000a7c02 */ /* 0x010fc60008000f00 */
[----:B------:R-:W4:Y:S01]  /*0630*/  LDG.E R27, desc[UR16][R2.64+0x10] ;  /* 0x00001010021b7981 */ /* 0x000f22000c1e1900 */
[----:B------:R-:W-:-:S03]  /*0640*/  MOV R11, UR33 ;  /* 0x00000021000b7c02 */ /* 0x000fc60008000f00 */
[----:B------:R-:W4:Y:S01]  /*0650*/  LDG.E R8, desc[UR16][R8.64] ;  /* 0x0000001008087981 */ /* 0x000f22000c1e1900 */
[----:B0-----:R-:W-:-:S03]  /*0660*/  MOV R4, UR34 ;  /* 0x0000002200047c02 */ /* 0x001fc60008000f00 */
[----:B------:R-:W4:Y:S01]  /*0670*/  LDG.E R7, desc[UR16][R2.64+0x14] ;  /* 0x0000141002077981 */ /* 0x000f22000c1e1900 */
[----:B------:R-:W-:-:S03]  /*0680*/  MOV R5, UR35 ;  /* 0x0000002300057c02 */ /* 0x000fc60008000f00 */
[----:B------:R-:W4:Y:S04]  /*0690*/  LDG.E R29, desc[UR16][R2.64+0x18] ;  /* 0x00001810021d7981 */ /* 0x000f28000c1e1900 */
[----:B------:R-:W4:Y:S04]  /*06a0*/  LDG.E R10, desc[UR16][R10.64] ;  /* 0x000000100a0a7981 */ /* 0x000f28000c1e1900 */
[----:B------:R-:W4:Y:S04]  /*06b0*/  LDG.E R9, desc[UR16][R2.64+0x1c] ;  /* 0x00001c1002097981 */ /* 0x000f28000c1e1900 */
[----:B------:R-:W4:Y:S01]  /*06c0*/  LDG.E R4, desc[UR16][R4.64] ;  /* 0x0000001004047981 */ /* 0x000f22000c1e1900 */
[----:B------:R-:W-:-:S04]  /*06d0*/  UIADD3 UR30, UPT, UPT, UR30, 0x8, URZ ;  /* 0x000000081e1e7890 */ /* 0x000fc8000fffe0ff */
[----:B------:R-:W-:Y:S01]  /*06e0*/  UISETP.NE.AND UP2, UPT, UR30, URZ, UPT ;  /* 0x000000ff1e00728c */ /* 0x000fe2000bf45270 */
[----:B------:R-:W-:Y:S01]  /*06f0*/  IADD3 R15, PT, PT, R15, 0x8, RZ ;  /* 0x000000080f0f7810 */ /* 0x000fe20007ffe0ff */
[----:B------:R-:W-:Y:S01]  /*0700*/  ULEA UR29, UR36, UR29, 0x3 ;  /* 0x0000001d241d7291 */ /* 0x000fe2000f8e18ff */
[----:B--2---:R-:W-:-:S04]  /*0710*/  FFMA R19, R22, R20, R19 ;  /* 0x0000001416137223 */ /* 0x004fc80000000013 */
[----:B---3--:R-:W-:-:S04]  /*0720*/  FFMA R24, R24, R21, R19 ;  /* 0x0000001518187223 */ /* 0x008fc80000000013 */
[----:B-----5:R-:W-:-:S04]  /*0730*/  FFMA R24, R23, R26, R24 ;  /* 0x0000001a17187223 */ /* 0x020fc80000000018 */
[----:B------:R-:W-:-:S04]  /*0740*/  FFMA R24, R25, R28, R24 ;  /* 0x0000001c19187223 */ /* 0x000fc80000000018 */
[----:B----4-:R-:W-:-:S04]  /*0750*/  FFMA R6, R27, R6, R24 ;  /* 0x000000061b067223 */ /* 0x010fc80000000018 */
[----:B------:R-:W-:-:S04]  /*0760*/  FFMA R6, R7, R8, R6 ;  /* 0x0000000807067223 */ /* 0x000fc80000000006 */
[----:B------:R-:W-:-:S04]  /*0770*/  FFMA R6, R29, R10, R6 ;  /* 0x0000000a1d067223 */ /* 0x000fc80000000006 */
[----:B------:R-:W-:Y:S01]  /*0780*/  FFMA R19, R9, R4, R6 ;  /* 0x0000000409137223 */ /* 0x000fe20000000006 */
[----:B------:R-:W-:Y:S06]  /*0790*/  BRA.U UP2, `(.L_x_4) ;  /* 0xfffffffd02247547 */ /* 0x000fec000b83ffff */
[----:B------:R-:W-:-:S07]  /*07a0*/  MOV R2, UR28 ;  /* 0x0000001c00027c02 */ /* 0x000fce0008000f00 */
.L_x_3:
[----:B------:R-:W-:-:S09]  /*07b0*/  UISETP.NE.AND UP2, UPT, UR11, URZ, UPT ;  /* 0x000000ff0b00728c */ /* 0x000fd2000bf45270 */
[----:B------:R-:W-:Y:S05]  /*07c0*/  BRA.U !UP2, `(.L_x_5) ;  /* 0x000000010aec7547 */ /* 0x000fea000b800000 */
[----:B------:R-:W-:Y:S01]  /*07d0*/  UIADD3 UR12, UPT, UPT, UR11, -0x1, URZ ;  /* 0xffffffff0b0c7890 */ /* 0x000fe2000fffe0ff */
[----:B------:R-:W-:-:S03]  /*07e0*/  LOP3.LUT P0, R15, R17, 0x3, RZ, 0xc0, !PT ;  /* 0x00000003110f7812 */ /* 0x000fc6000780c0ff */
[----:B------:R-:W-:-:S09]  /*07f0*/  UISETP.GE.U32.AND UP2, UPT, UR12, 0x3, UPT ;  /* 0x000000030c00788c */ /* 0x000fd2000bf46070 */
[----:B------:R-:W-:Y:S05]  /*0800*/  BRA.U !UP2, `(.L_x_6) ;  /* 0x000000010a607547 */ /* 0x000fea000b800000 */
[----:B------:R-:W0:Y:S01]  /*0810*/  LDC R21, c[0x0][0x3b0] ;  /* 0x0000ec00ff157b82 */ /* 0x000e220000000800 */
[----:B------:R-:W-:Y:S01]  /*0820*/  IMAD R8, R17, UR31, R2 ;  /* 0x0000001f11087c24 */ /* 0x000fe2000f8e0202 */
[----:B------:R-:W-:-:S06]  /*0830*/  IADD3 R3, PT, PT, R18, R2, RZ ;  /* 0x0000000212037210 */ /* 0x000fcc0007ffe0ff */
[----:B------:R-:W1:Y:S08]  /*0840*/  LDC.64 R6, c[0x0][0x388] ;  /* 0x0000e200ff067b82 */ /* 0x000e700000000a00 */
[----:B------:R-:W2:Y:S01]  /*0850*/  LDC.64 R4, c[0x0][0x380] ;  /* 0x0000e000ff047b82 */ /* 0x000ea20000000a00 */
[----:B0-----:R-:W-:-:S04]  /*0860*/  IMAD R9, R8, R21, UR4 ;  /* 0x0000000408097e24 */ /* 0x001fc8000f8e0215 */
[----:B-1----:R-:W-:-:S04]  /*0870*/  IMAD.WIDE R6, R9, 0x4, R6 ;  /* 0x0000000409067825 */ /* 0x002fc800078e0206 */
[----:B------:R-:W-:Y:S02]  /*0880*/  IMAD.WIDE.U32 R8, R21, 0x4, R6 ;  /* 0x0000000415087825 */ /* 0x000fe400078e0006 */
[----:B------:R-:W3:Y:S02]  /*0890*/  LDG.E R6, desc[UR16][R6.64] ;  /* 0x0000001006067981 */ /* 0x000ee4000c1e1900 */
[----:B--2---:R-:W-:-:S04]  /*08a0*/  IMAD.WIDE R4, R3, 0x4, R4 ;  /* 0x0000000403047825 */ /* 0x004fc800078e0204 */
[C---:B------:R-:W-:Y:S01]  /*08b0*/  IMAD.WIDE.U32 R10, R21.reuse, 0x4, R8 ;  /* 0x00000004150a7825 */ /* 0x040fe200078e0008 */
[----:B------:R-:W3:Y:S04]  /*08c0*/  LDG.E R22, desc[UR16][R4.64] ;  /* 0x0000001004167981 */ /* 0x000ee8000c1e1900 */
[----:B------:R-:W2:Y:S01]  /*08d0*/  LDG.E R8, desc[UR16][R8.64] ;  /* 0x0000001008087981 */ /* 0x000ea2000c1e1900 */
[----:B------:R-:W-:-:S03]  /*08e0*/  IMAD.WIDE.U32 R20, R21, 0x4, R10 ;  /* 0x0000000415147825 */ /* 0x000fc600078e000a */
[----:B------:R-:W2:Y:S04]  /*08f0*/  LDG.E R3, desc[UR16][R4.64+0x4] ;  /* 0x0000041004037981 */ /* 0x000ea8000c1e1900 */
[----:B------:R-:W4:Y:S04]  /*0900*/  LDG.E R23, desc[UR16][R10.64] ;  /* 0x000000100a177981 */ /* 0x000f28000c1e1900 */
[----:B------:R-:W4:Y:S04]  /*0910*/  LDG.E R24, desc[UR16][R4.64+0x8] ;  /* 0x0000081004187981 */ /* 0x000f28000c1e1900 */
[----:B------:R-:W5:Y:S04]  /*0920*/  LDG.E R26, desc[UR16][R4.64+0xc] ;  /* 0x00000c10041a7981 */ /* 0x000f68000c1e1900 */
[----:B------:R-:W5:Y:S01]  /*0930*/  LDG.E R20, desc[UR16][R20.64] ;  /* 0x0000001014147981 */ /* 0x000f62000c1e1900 */
[----:B------:R-:W-:Y:S01]  /*0940*/  IADD3 R2, PT, PT, R2, 0x4, RZ ;  /* 0x0000000402027810 */ /* 0x000fe20007ffe0ff */
[----:B---3--:R-:W-:-:S04]  /*0950*/  FFMA R22, R22, R6, R19 ;  /* 0x0000000616167223 */ /* 0x008fc80000000013 */
[----:B--2---:R-:W-:-:S04]  /*0960*/  FFMA R3, R3, R8, R22 ;  /* 0x0000000803037223 */ /* 0x004fc80000000016 */
[----:B----4-:R-:W-:-:S04]  /*0970*/  FFMA R3, R24, R23, R3 ;  /* 0x0000001718037223 */ /* 0x010fc80000000003 */
[----:B-----5:R-:W-:-:S07]  /*0980*/  FFMA R19, R26, R20, R3 ;  /* 0x000000141a137223 */ /* 0x020fce0000000003 */
.L_x_6:
[----:B------:R-:W-:Y:S05]  /*0990*/  @!P0 BRA `(.L_x_5) ;  /* 0x0000000000788947 */ /* 0x000fea0003800000 */
[----:B------:R-:W-:Y:S01]  /*09a0*/  ISETP.NE.AND P0, PT, R15, 0x1, PT ;  /* 0x000000010f00780c */ /* 0x000fe20003f05270 */
[----:B------:R-:W0:Y:S01]  /*09b0*/  LDC.64 R10, c[0x0][0x388] ;  /* 0x0000e200ff0a7b82 */ /* 0x000e220000000a00 */
[----:B------:R-:W-:-:S04]  /*09c0*/  LOP3.LUT R3, R17, 0x1, RZ, 0xc0, !PT ;  /* 0x0000000111037812 */ /* 0x000fc800078ec0ff */
[----:B------:R-:W-:-:S03]  /*09d0*/  ISETP.NE.U32.AND P1, PT, R3, 0x1, PT ;  /* 0x000000010300780c */ /* 0x000fc60003f25070 */
[----:B------:R-:W1:Y:S04]  /*09e0*/  LDC.64 R8, c[0x0][0x380] ;  /* 0x0000e000ff087b82 */ /* 0x000e680000000a00 */
[----:B------:R-:W-:-:S04]  /*09f0*/  @P0 IMAD R3, R17, UR31, R2 ;  /* 0x0000001f11030c24 */ /* 0x000fc8000f8e0202 */
[----:B------:R-:W2:Y:S08]  /*0a00*/  @P0 LDC R21, c[0x0][0x3b0] ;  /* 0x0000ec00ff150b82 */ /* 0x000eb00000000800 */
[----:B------:R-:W3:Y:S08]  /*0a10*/  @!P1 LDC R15, c[0x0][0x3b0] ;  /* 0x0000ec00ff0f9b82 */ /* 0x000ef00000000800 */
[----:B------:R-:W4:Y:S08]  /*0a20*/  LDC.64 R4, c[0x0][0x380] ;  /* 0x0000e000ff047b82 */ /* 0x000f300000000a00 */
[----:B------:R-:W5:Y:S01]  /*0a30*/  LDC.64 R6, c[0x0][0x388] ;  /* 0x0000e200ff067b82 */ /* 0x000f620000000a00 */
[----:B--2---:R-:W-:Y:S01]  /*0a40*/  @P0 IMAD R23, R3, R21, UR4 ;  /* 0x0000000403170e24 */ /* 0x004fe2000f8e0215 */
[----:B------:R-:W-:-:S02]  /*0a50*/  @P0 IADD3 R3, PT, PT, R18, R2, RZ ;  /* 0x0000000212030210 */ /* 0x000fc40007ffe0ff */
[----:B------:R-:W-:Y:S01]  /*0a60*/  @P0 IADD3 R2, PT, PT, R2, 0x2, RZ ;  /* 0x0000000202020810 */ /* 0x000fe20007ffe0ff */
[----:B0-----:R-:W-:-:S04]  /*0a70*/  @P0 IMAD.WIDE R10, R23, 0x4, R10 ;  /* 0x00000004170a0825 */ /* 0x001fc800078e020a */
[----:B------:R-:W-:Y:S01]  /*0a80*/  @!P1 IMAD R20, R17, UR31, R2 ;  /* 0x0000001f11149c24 */ /* 0x000fe2000f8e0202 */
[----:B------:R-:W-:Y:S01]  /*0a90*/  @!P1 IADD3 R17, PT, PT, R18, R2, RZ ;  /* 0x0000000212119210 */ /* 0x000fe20007ffe0ff */
[----:B-1----:R-:W-:Y:S01]  /*0aa0*/  @P0 IMAD.WIDE R8, R3, 0x4, R8 ;  /* 0x0000000403080825 */ /* 0x002fe200078e0208 */
[----:B------:R-:W2:Y:S03]  /*0ab0*/  @P0 LDG.E R18, desc[UR16][R10.64] ;  /* 0x000000100a120981 */ /* 0x000ea6000c1e1900 */
[----:B------:R-:W-:Y:S02]  /*0ac0*/  @P0 IMAD.WIDE.U32 R2, R21, 0x4, R10 ;  /* 0x0000000415020825 */ /* 0x000fe400078e000a */
[----:B------:R-:W2:Y:S02]  /*0ad0*/  @P0 LDG.E R21, desc[UR16][R8.64+0x4] ;  /* 0x0000041008150981 */ /* 0x000ea4000c1e1900 */
[----:B---3--:R-:W-:-:S02]  /*0ae0*/  @!P1 IMAD R15, R20, R15, UR4 ;  /* 0x00000004140f9e24 */ /* 0x008fc4000f8e020f */
[----:B------:R-:W2:Y:S01]  /*0af0*/  @P0 LDG.E R20, desc[UR16][R8.64] ;  /* 0x0000001008140981 */ /* 0x000ea2000c1e1900 */
[----:B----4-:R-:W-:-:S03]  /*0b00*/  @!P1 IMAD.WIDE R4, R17, 0x4, R4 ;  /* 0x0000000411049825 */ /* 0x010fc600078e0204 */
[----:B------:R-:W3:Y:S01]  /*0b10*/  @P0 LDG.E R2, desc[UR16][R2.64] ;  /* 0x0000001002020981 */ /* 0x000ee2000c1e1900 */
[----:B-----5:R-:W-:-:S03]  /*0b20*/  @!P1 IMAD.WIDE R6, R15, 0x4, R6 ;  /* 0x000000040f069825 */ /* 0x020fc600078e0206 */
[----:B------:R-:W4:Y:S04]  /*0b30*/  @!P1 LDG.E R4, desc[UR16][R4.64] ;  /* 0x0000001004049981 */ /* 0x000f28000c1e1900 */
[----:B------:R-:W4:Y:S01]  /*0b40*/  @!P1 LDG.E R6, desc[UR16][R6.64] ;  /* 0x0000001006069981 */ /* 0x000f22000c1e1900 */
[----:B--2---:R-:W-:-:S04]  /*0b50*/  @P0 FFMA R18, R20, R18, R19 ;  /* 0x0000001214120223 */ /* 0x004fc80000000013 */
[----:B---3--:R-:W-:-:S04]  /*0b60*/  @P0 FFMA R19, R21, R2, R18 ;  /* 0x0000000215130223 */ /* 0x008fc80000000012 */
[----:B----4-:R-:W-:-:S07]  /*0b70*/  @!P1 FFMA R19, R4, R6, R19 ;  /* 0x0000000604139223 */ /* 0x010fce0000000013 */
.L_x_5:
[----:B------:R-:W-:Y:S05]  /*0b80*/  BRA.U UP1, `(.L_x_7) ;  /* 0xfffffff501ec7547 */ /* 0x000fea000b83ffff */
[----:B------:R-:W-:Y:S05]  /*0b90*/  BRA.U UP0, `(.L_x_8) ;  /* 0xfffffff500c47547 */ /* 0x000fea000b83ffff */
[----:B------:R-:W0:Y:S01]  /*0ba0*/  LDCU.128 UR12, c[0x0][0x390] ;  /* 0x00007200ff0c77ac */ /* 0x000e220008000c00 */
[----:B------:R-:W1:Y:S01]  /*0bb0*/  LDCU UR5, c[0x0][0x3b4] ;  /* 0x00007680ff0577ac */ /* 0x000e620008000800 */
[----:B0-----:R-:W-:Y:S01]  /*0bc0*/  UIMAD.WIDE.U32 UR6, UR4, 0x4, UR12 ;  /* 0x00000004040678a5 */ /* 0x001fe2000f8e000c */
[----:B------:R-:W0:Y:S05]  /*0bd0*/  LDCU UR12, c[0x0][0x3b0] ;  /* 0x00007600ff0c77ac */ /* 0x000e2a0008000800 */
[----:B------:R-:W-:Y:S02]  /*0be0*/  MOV R4, UR6 ;  /* 0x0000000600047c02 */ /* 0x000fe40008000f00 */
[----:B------:R-:W-:-:S03]  /*0bf0*/  MOV R5, UR7 ;  /* 0x0000000700057c02 */ /* 0x000fc60008000f00 */
[----:B------:R-:W2:Y:S02]  /*0c00*/  LDCU UR6, c[0x0][0x3b8] ;  /* 0x00007700ff0677ac */ /* 0x000ea40008000800 */
[----:B------:R-:W3:Y:S01]  /*0c10*/  LDG.E R4, desc[UR16][R4.64] ;  /* 0x0000001004047981 */ /* 0x000ee2000c1e1900 */
[----:B------:R-:W-:Y:S02]  /*0c20*/  MOV R2, UR14 ;  /* 0x0000000e00027c02 */ /* 0x000fe40008000f00 */
[----:B------:R-:W-:Y:S02]  /*0c30*/  ISETP.NE.AND P1, PT, RZ, UR4, PT ;  /* 0x00000004ff007c0c */ /* 0x000fe4000bf25270 */
[----:B0-----:R-:W-:Y:S01]  /*0c40*/  MOV R6, UR12 ;  /* 0x0000000c00067c02 */ /* 0x001fe20008000f00 */
[----:B--2---:R-:W-:-:S04]  /*0c50*/  IMAD R3, R13, UR6, R0 ;  /* 0x000000060d037c24 */ /* 0x004fc8000f8e0200 */
[----:B-1----:R-:W-:Y:S01]  /*0c60*/  IMAD R7, R3, UR5, R12 ;  /* 0x0000000503077c24 */ /* 0x002fe2000f8e020c */
[----:B------:R-:W-:Y:S01]  /*0c70*/  MOV R3, UR15 ;  /* 0x0000000f00037c02 */ /* 0x000fe20008000f00 */
[----:B------:R-:W-:Y:S02]  /*0c80*/  UIADD3 UR5, UPT, UPT, UR4, 0x1, URZ ;  /* 0x0000000104057890 */ /* 0x000fe4000fffe0ff */
[----:B------:R-:W-:Y:S02]  /*0c90*/  IMAD R7, R7, R6, UR4 ;  /* 0x0000000407077e24 */ /* 0x000fe4000f8e0206 */
[----:B------:R-:W-:Y:S02]  /*0ca0*/  UISETP.NE.AND UP0, UPT, UR5, UR12, UPT ;  /* 0x0000000c0500728c */ /* 0x000fe4000bf05270 */
[----:B------:R-:W-:-:S04]  /*0cb0*/  IMAD.WIDE R2, R7, 0x4, R2 ;  /* 0x0000000407027825 */ /* 0x000fc800078e0202 */
[----:B---3--:R-:W-:-:S05]  /*0cc0*/  FADD R19, R19, R4 ;  /* 0x0000000413137221 */ /* 0x008fca0000000000 */
[----:B------:R4:W-:Y:S01]  /*0cd0*/  STG.E desc[UR16][R2.64], R19 ;  /* 0x0000001302007986 */ /* 0x0009e2000c101910 */
[----:B------:R-:W-:-:S04]  /*0ce0*/  FSETP.GT.AND P0, PT, R19, R14, PT ;  /* 0x0000000e1300720b */ /* 0x000fc80003f04000 */
[----:B------:R-:W-:-:S04]  /*0cf0*/  FSEL R14, R19, R14, P0 ;  /* 0x0000000e130e7208 */ /* 0x000fc80000000000 */
[----:B------:R-:W-:Y:S01]  /*0d00*/  FSEL R14, R19, R14, !P1 ;  /* 0x0000000e130e7208 */ /* 0x000fe20004800000 */
[----:B------:R-:W-:Y:S06]  /*0d10*/  BRA.U !UP0, `(.L_x_0) ;  /* 0x0000001108607547 */ /* 0x000fec000b800000 */
[----:B------:R-:W-:Y:S01]  /*0d20*/  UMOV UR4, UR5 ;  /* 0x0000000500047c82 */ /* 0x000fe20008000000 */
[----:B------:R-:W-:Y:S05]  /*0d30*/  BRA `(.L_x_9) ;  /* 0xfffffff400547947 */ /* 0x000fea000383ffff */
.L_x_2:
[----:B------:R-:W0:Y:S01]  /*0d40*/  LDCU UR7, c[0x0][0x3b8] ;  /* 0x00007700ff0777ac */ /* 0x000e220008000800 */
[----:B------:R-:W-:Y:S01]  /*0d50*/  HFMA2 R11, -RZ, RZ, 0, 0 ;  /* 0x00000000ff0b7431 */ /* 0x000fe200000001ff */
[----:B------:R-:W1:Y:S01]  /*0d60*/  LDCU UR6, c[0x0][0x3b4] ;  /* 0x00007680ff0677ac */ /* 0x000e620008000800 */
[----:B------:R-:W-:Y:S02]  /*0d70*/  UIADD3 UR4, UPT, UPT, UR12, -0x1, URZ ;  /* 0xffffffff0c047890 */ /* 0x000fe4000fffe0ff */
[----:B------:R-:W-:Y:S02]  /*0d80*/  ULOP3.LUT UR5, UR12, 0x7, URZ, 0xc0, !UPT ;  /* 0x000000070c057892 */ /* 0x000fe4000f8ec0ff */
[----:B------:R-:W-:Y:S02]  /*0d90*/  UISETP.GE.U32.AND UP0, UPT, UR4, 0x7, UPT ;  /* 0x000000070400788c */ /* 0x000fe4000bf06070 */
[----:B------:R-:W-:Y:S01]  /*0da0*/  UISETP.NE.AND UP1, UPT, UR5, URZ, UPT ;  /* 0x000000ff0500728c */ /* 0x000fe2000bf25270 */
[----:B0-----:R-:W-:-:S04]  /*0db0*/  IMAD R3, R13, UR7, R0 ;  /* 0x000000070d037c24 */ /* 0x001fc8000f8e0200 */
[----:B-1----:R-:W-:Y:S02]  /*0dc0*/  IMAD R10, R3, UR6, R12 ;  /* 0x00000006030a7c24 */ /* 0x002fe4000f8e020c */
[----:B------:R-:W-:Y:S05]  /*0dd0*/  BRA.U !UP0, `(.L_x_10) ;  /* 0x0000000108d47547 */ /* 0x000fea000b800000 */
[----:B------:R-:W0:Y:S01]  /*0de0*/  LDC.64 R4, c[0x0][0x390] ;  /* 0x0000e400ff047b82 */ /* 0x000e220000000a00 */
[----:B------:R-:W-:Y:S01]  /*0df0*/  ULOP3.LUT UR4, UR12, 0x7ffffff8, URZ, 0xc0, !UPT ;  /* 0x7ffffff80c047892 */ /* 0x000fe2000f8ec0ff */
[----:B------:R-:W-:-:S05]  /*0e00*/  MOV R15, RZ ;  /* 0x000000ff000f7202 */ /* 0x000fca0000000f00 */
[----:B------:R-:W-:Y:S01]  /*0e10*/  MOV R11, UR4 ;  /* 0x00000004000b7c02 */ /* 0x000fe20008000f00 */
[----:B------:R-:W1:Y:S06]  /*0e20*/  LDC.64 R6, c[0x0][0x398] ;  /* 0x0000e600ff067b82 */ /* 0x000e6c0000000a00 */
.L_x_11:
[----:B0-----:R-:W-:-:S05]  /*0e30*/  IMAD.WIDE.U32 R8, R15, 0x4, R4 ;  /* 0x000000040f087825 */ /* 0x001fca00078e0004 */
[----:B--2---:R-:W2:Y:S01]  /*0e40*/  LDG.E R25, desc[UR16][R8.64] ;  /* 0x0000001008197981 */ /* 0x004ea2000c1e1900 */
[----:B------:R-:W-:-:S04]  /*0e50*/  IMAD R3, R10, UR12, R15 ;  /* 0x0000000c0a037c24 */ /* 0x000fc8000f8e020f */
[----:B-1----:R-:W-:-:S04]  /*0e60*/  IMAD.WIDE R2, R3, 0x4, R6 ;  /* 0x0000000403027825 */ /* 0x002fc800078e0206 */
[----:B--2---:R-:W-:-:S05]  /*0e70*/  FADD R27, RZ, R25 ;  /* 0x00000019ff1b7221 */ /* 0x004fca0000000000 */
[----:B------:R-:W-:Y:S04]  /*0e80*/  STG.E desc[UR16][R2.64], R27 ;  /* 0x0000001b02007986 */ /* 0x000fe8000c101910 */
[----:B------:R-:W2:Y:S02]  /*0e90*/  LDG.E R24, desc[UR16][R8.64+0x4] ;  /* 0x0000041008187981 */ /* 0x000ea4000c1e1900 */
[----:B--2---:R-:W-:-:S05]  /*0ea0*/  FADD R17, RZ, R24 ;  /* 0x00000018ff117221 */ /* 0x004fca0000000000 */
[----:B------:R0:W-:Y:S04]  /*0eb0*/  STG.E desc[UR16][R2.64+0x4], R17 ;  /* 0x0000041102007986 */ /* 0x0001e8000c101910 */
[----:B------:R-:W2:Y:S02]  /*0ec0*/  LDG.E R16, desc[UR16][R8.64+0x8] ;  /* 0x0000081008107981 */ /* 0x000ea4000c1e1900 */
[----:B--2---:R-:W-:-:S05]  /*0ed0*/  FADD R19, RZ, R16 ;  /* 0x00000010ff137221 */ /* 0x004fca0000000000 */
[----:B------:R2:W-:Y:S04]  /*0ee0*/  STG.E desc[UR16][R2.64+0x8], R19 ;  /* 0x0000081302007986 */ /* 0x0005e8000c101910 */
[----:B------:R-:W3:Y:S02]  /*0ef0*/  LDG.E R18, desc[UR16][R8.64+0xc] ;  /* 0x00000c1008127981 */ /* 0x000ee4000c1e1900 */
[----:B---3--:R-:W-:-:S05]  /*0f00*/  FADD R21, RZ, R18 ;  /* 0x00000012ff157221 */ /* 0x008fca0000000000 */
[----:B------:R2:W-:Y:S04]  /*0f10*/  STG.E desc[UR16][R2.64+0xc], R21 ;  /* 0x00000c1502007986 */ /* 0x0005e8000c101910 */
[----:B------:R-:W3:Y:S02]  /*0f20*/  LDG.E R20, desc[UR16][R8.64+0x10] ;  /* 0x0000101008147981 */ /* 0x000ee4000c1e1900 */
[----:B---3--:R-:W-:-:S05]  /*0f30*/  FADD R23, RZ, R20 ;  /* 0x00000014ff177221 */ /* 0x008fca0000000000 */
[----:B------:R2:W-:Y:S04]  /*0f40*/  STG.E desc[UR16][R2.64+0x10], R23 ;  /* 0x0000101702007986 */ /* 0x0005e8000c101910 */
[----:B------:R-:W3:Y:S01]  /*0f50*/  LDG.E R22, desc[UR16][R8.64+0x14] ;  /* 0x0000141008167981 */ /* 0x000ee2000c1e1900 */
[-C--:B------:R-:W-:Y:S02]  /*0f60*/  FSETP.GT.AND P0, PT, R25, R14.reuse, PT ;  /* 0x0000000e1900720b */ /* 0x080fe40003f04000 */
[----:B------:R-:W-:Y:S02]  /*0f70*/  ISETP.NE.AND P1, PT, R15, RZ, PT ;  /* 0x000000ff0f00720c */ /* 0x000fe40003f25270 */
[----:B------:R-:W-:-:S04]  /*0f80*/  FSEL R14, R27, R14, P0 ;  /* 0x0000000e1b0e7208 */ /* 0x000fc80000000000 */
[----:B------:R-:W-:Y:S01]  /*0f90*/  FSEL R26, R27, R14, !P1 ;  /* 0x0000000e1b1a7208 */ /* 0x000fe20004800000 */
[----:B---3--:R-:W-:-:S05]  /*0fa0*/  FADD R25, RZ, R22 ;  /* 0x00000016ff197221 */ /* 0x008fca0000000000 */
[----:B------:R2:W-:Y:S04]  /*0fb0*/  STG.E desc[UR16][R2.64+0x14], R25 ;  /* 0x0000141902007986 */ /* 0x0005e8000c101910 */
[----:B------:R-:W3:Y:S01]  /*0fc0*/  LDG.E R14, desc[UR16][R8.64+0x18] ;  /* 0x00001810080e7981 */ /* 0x000ee2000c1e1900 */
[----:B------:R-:W-:-:S04]  /*0fd0*/  FSETP.GT.AND P0, PT, R24, R26, PT ;  /* 0x0000001a1800720b */ /* 0x000fc80003f04000 */
[----:B0-----:R-:W-:-:S04]  /*0fe0*/  FSEL R17, R17, R26, P0 ;  /* 0x0000001a11117208 */ /* 0x001fc80000000000 */
[----:B------:R-:W-:Y:S01]  /*0ff0*/  FSETP.GT.AND P0, PT, R16, R17, PT ;  /* 0x000000111000720b */ /* 0x000fe20003f04000 */
[----:B---3--:R-:W-:-:S05]  /*1000*/  FADD R27, RZ, R14 ;  /* 0x0000000eff1b7221 */ /* 0x008fca0000000000 */
[----:B------:R2:W-:Y:S04]  /*1010*/  STG.E desc[UR16][R2.64+0x18], R27 ;  /* 0x0000181b02007986 */ /* 0x0005e8000c101910 */
[----:B------:R-:W3:Y:S01]  /*1020*/  LDG.E R24, desc[UR16][R8.64+0x1c] ;  /* 0x00001c1008187981 */ /* 0x000ee2000c1e1900 */
[----:B------:R-:W-:Y:S02]  /*1030*/  FSEL R17, R19, R17, P0 ;  /* 0x0000001113117208 */ /* 0x000fe40000000000 */
[----:B------:R-:W-:Y:S02]  /*1040*/  IADD3 R15, PT, PT, R15, 0x8, RZ ;  /* 0x000000080f0f7810 */ /* 0x000fe40007ffe0ff */
[----:B------:R-:W-:Y:S02]  /*1050*/  FSETP.GT.AND P0, PT, R18, R17, PT ;  /* 0x000000111200720b */ /* 0x000fe40003f04000 */
[----:B------:R-:W-:-:S02]  /*1060*/  ISETP.NE.AND P1, PT, R15, R11, PT ;  /* 0x0000000b0f00720c */ /* 0x000fc40003f25270 */
[----:B------:R-:W-:-:S04]  /*1070*/  FSEL R17, R21, R17, P0 ;  /* 0x0000001115117208 */ /* 0x000fc80000000000 */
[----:B------:R-:W-:-:S04]  /*1080*/  FSETP.GT.AND P0, PT, R20, R17, PT ;  /* 0x000000111400720b */ /* 0x000fc80003f04000 */
[----:B------:R-:W-:-:S04]  /*1090*/  FSEL R17, R23, R17, P0 ;  /* 0x0000001117117208 */ /* 0x000fc80000000000 */
[----:B------:R-:W-:-:S04]  /*10a0*/  FSETP.GT.AND P0, PT, R22, R17, PT ;  /* 0x000000111600720b */ /* 0x000fc80003f04000 */
[----:B------:R-:W-:-:S04]  /*10b0*/  FSEL R17, R25, R17, P0 ;  /* 0x0000001119117208 */ /* 0x000fc80000000000 */
[----:B------:R-:W-:-:S04]  /*10c0*/  FSETP.GT.AND P0, PT, R14, R17, PT ;  /* 0x000000110e00720b */ /* 0x000fc80003f04000 */
[----:B------:R-:W-:Y:S01]  /*10d0*/  FSEL R17, R27, R17, P0 ;  /* 0x000000111b117208 */ /* 0x000fe20000000000 */
[----:B---3--:R-:W-:-:S03]  /*10e0*/  FADD R16, RZ, R24 ;  /* 0x00000018ff107221 */ /* 0x008fc60000000000 */
[-C--:B------:R-:W-:Y:S02]  /*10f0*/  FSETP.GT.AND P0, PT, R24, R17.reuse, PT ;  /* 0x000000111800720b */ /* 0x080fe40003f04000 */
[----:B------:R2:W-:Y:S02]  /*1100*/  STG.E desc[UR16][R2.64+0x1c], R16 ;  /* 0x00001c1002007986 */ /* 0x0005e4000c101910 */
[----:B------:R-:W-:Y:S01]  /*1110*/  FSEL R14, R16, R17, P0 ;  /* 0x00000011100e7208 */ /* 0x000fe20000000000 */
[----:B------:R-:W-:Y:S08]  /*1120*/  @P1 BRA `(.L_x_11) ;  /* 0xfffffffc00401947 */ /* 0x000ff0000383ffff */
.L_x_10:
[----:B------:R-:W-:Y:S05]  /*1130*/  BRA.U !UP1, `(.L_x_0) ;  /* 0x0000000d09587547 */ /* 0x000fea000b800000 */
[----:B------:R-:W-:Y:S02]  /*1140*/  UISETP.GE.U32.AND UP0, UPT, UR5, 0x4, UPT ;  /* 0x000000040500788c */ /* 0x000fe4000bf06070 */
[----:B------:R-:W-:-:S04]  /*1150*/  ULOP3.LUT UR4, UR12, 0x3, URZ, 0xc0, !UPT ;  /* 0x000000030c047892 */ /* 0x000fc8000f8ec0ff */
[----:B------:R-:W-:-:S03]  /*1160*/  UISETP.NE.AND UP1, UPT, UR4, URZ, UPT ;  /* 0x000000ff0400728c */ /* 0x000fc6000bf25270 */
[----:B------:R-:W-:Y:S08]  /*1170*/  BRA.U !UP0, `(.L_x_12) ;  /* 0x0000000108707547 */ /* 0x000ff0000b800000 */
[----:B------:R-:W0:Y:S08]  /*1180*/  LDC.64 R4, c[0x0][0x390] ;  /* 0x0000e400ff047b82 */ /* 0x000e300000000a00 */
[----:B--2---:R-:W1:Y:S01]  /*1190*/  LDC.64 R2, c[0x0][0x398] ;  /* 0x0000e600ff027b82 */ /* 0x004e620000000a00 */
[----:B0-----:R-:W-:-:S05]  /*11a0*/  IMAD.WIDE.U32 R4, R11, 0x4, R4 ;  /* 0x000000040b047825 */ /* 0x001fca00078e0004 */
[----:B------:R-:W2:Y:S01]  /*11b0*/  LDG.E R7, desc[UR16][R4.64] ;  /* 0x0000001004077981 */ /* 0x000ea2000c1e1900 */
[----:B------:R-:W-:-:S04]  /*11c0*/  IMAD R9, R10, UR12, R11 ;  /* 0x0000000c0a097c24 */ /* 0x000fc8000f8e020b */
[----:B-1----:R-:W-:-:S04]  /*11d0*/  IMAD.WIDE R2, R9, 0x4, R2 ;  /* 0x0000000409027825 */ /* 0x002fc800078e0202 */
[----:B--2---:R-:W-:-:S05]  /*11e0*/  FADD R9, RZ, R7 ;  /* 0x00000007ff097221 */ /* 0x004fca0000000000 */
[----:B------:R0:W-:Y:S04]  /*11f0*/  STG.E desc[UR16][R2.64], R9 ;  /* 0x0000000902007986 */ /* 0x0001e8000c101910 */
[----:B------:R-:W2:Y:S02]  /*1200*/  LDG.E R15, desc[UR16][R4.64+0x4] ;  /* 0x00000410040f7981 */ /* 0x000ea4000c1e1900 */
[----:B--2---:R-:W-:-:S05]  /*1210*/  FADD R17, RZ, R15 ;  /* 0x0000000fff117221 */ /* 0x004fca0000000000 */
[----:B------:R0:W-:Y:S04]  /*1220*/  STG.E desc[UR16][R2.64+0x4], R17 ;  /* 0x0000041102007986 */ /* 0x0001e8000c101910 */
[----:B------:R-:W2:Y:S01]  /*1230*/  LDG.E R19, desc[UR16][R4.64+0x8] ;  /* 0x0000081004137981 */ /* 0x000ea2000c1e1900 */
[----:B------:R-:W-:Y:S01]  /*1240*/  FSETP.GT.AND P0, PT, R7, R14, PT ;  /* 0x0000000e0700720b */ /* 0x000fe20003f04000 */
[----:B--2---:R-:W-:-:S05]  /*1250*/  FADD R21, RZ, R19 ;  /* 0x00000013ff157221 */ /* 0x004fca0000000000 */
[----:B------:R0:W-:Y:S04]  /*1260*/  STG.E desc[UR16][R2.64+0x8], R21 ;  /* 0x0000081502007986 */ /* 0x0001e8000c101910 */
[----:B------:R-:W2:Y:S01]  /*1270*/  LDG.E R23, desc[UR16][R4.64+0xc] ;  /* 0x00000c1004177981 */ /* 0x000ea2000c1e1900 */
[----:B------:R-:W-:Y:S02]  /*1280*/  ISETP.NE.AND P1, PT, R11, RZ, PT ;  /* 0x000000ff0b00720c */ /* 0x000fe40003f25270 */
[----:B------:R-:W-:Y:S02]  /*1290*/  FSEL R14, R9, R14, P0 ;  /* 0x0000000e090e7208 */ /* 0x000fe40000000000 */
[----:B------:R-:W-:Y:S02]  /*12a0*/  IADD3 R11, PT, PT, R11, 0x4, RZ ;  /* 0x000000040b0b7810 */ /* 0x000fe40007ffe0ff */
[----:B------:R-:W-:-:S04]  /*12b0*/  FSEL R14, R9, R14, !P1 ;  /* 0x0000000e090e7208 */ /* 0x000fc80004800000 */
[----:B------:R-:W-:-:S04]  /*12c0*/  FSETP.GT.AND P0, PT, R15, R14, PT ;  /* 0x0000000e0f00720b */ /* 0x000fc80003f04000 */
[----:B------:R-:W-:-:S04]  /*12d0*/  FSEL R14, R17, R14, P0 ;  /* 0x0000000e110e7208 */ /* 0x000fc80000000000 */
[----:B------:R-:W-:-:S04]  /*12e0*/  FSETP.GT.AND P0, PT, R19, R14, PT ;  /* 0x0000000e1300720b */ /* 0x000fc80003f04000 */
[----:B------:R-:W-:Y:S01]  /*12f0*/  FSEL R14, R21, R14, P0 ;  /* 0x0000000e150e7208 */ /* 0x000fe20000000000 */
[----:B--2---:R-:W-:-:S03]  /*1300*/  FADD R7, RZ, R23 ;  /* 0x00000017ff077221 */ /* 0x004fc60000000000 */
[-C--:B------:R-:W-:Y:S02]  /*1310*/  FSETP.GT.AND P0, PT, R23, R14.reuse, PT ;  /* 0x0000000e1700720b */ /* 0x080fe40003f04000 */
[----:B------:R0:W-:Y:S02]  /*1320*/  STG.E desc[UR16][R2.64+0xc], R7 ;  /* 0x00000c0702007986 */ /* 0x0001e4000c101910 */
[----:B------:R-:W-:-:S09]  /*1330*/  FSEL R14, R7, R14, P0 ;  /* 0x0000000e070e7208 */ /* 0x000fd20000000000 */
.L_x_12:
[----:B------:R-:W-:Y:S05]  /*1340*/  BRA.U !UP1, `(.L_x_0) ;  /* 0x0000000909d47547 */ /* 0x000fea000b800000 */
[----:B------:R-:W-:Y:S02]  /*1350*/  UISETP.NE.AND UP0, UPT, UR4, 0x1, UPT ;  /* 0x000000010400788c */ /* 0x000fe4000bf05270 */
[----:B------:R-:W-:-:S04]  /*1360*/  ULOP3.LUT UR5, UR12, 0x1, URZ, 0xc0, !UPT ;  /* 0x000000010c057892 */ /* 0x000fc8000f8ec0ff */
[----:B------:R-:W-:-:S03]  /*1370*/  UISETP.NE.U32.AND UP1, UPT, UR5, 0x1, UPT ;  /* 0x000000010500788c */ /* 0x000fc6000bf25070 */
[----:B------:R-:W-:Y:S08]  /*1380*/  BRA.U !UP0, `(.L_x_13) ;  /* 0x0000000108487547 */ /* 0x000ff0000b800000 */
[----:B0-2---:R-:W0:Y:S08]  /*1390*/  LDC.64 R2, c[0x0][0x390] ;  /* 0x0000e400ff027b82 */ /* 0x005e300000000a00 */
[----:B------:R-:W1:Y:S01]  /*13a0*/  LDC.64 R4, c[0x0][0x398] ;  /* 0x0000e600ff047b82 */ /* 0x000e620000000a00 */
[----:B0-----:R-:W-:-:S05]  /*13b0*/  IMAD.WIDE.U32 R2, R11, 0x4, R2 ;  /* 0x000000040b027825 */ /* 0x001fca00078e0002 */
[----:B------:R-:W2:Y:S01]  /*13c0*/  LDG.E R7, desc[UR16][R2.64] ;  /* 0x0000001002077981 */ /* 0x000ea2000c1e1900 */
[----:B------:R-:W-:-:S04]  /*13d0*/  IMAD R9, R10, UR12, R11 ;  /* 0x0000000c0a097c24 */ /* 0x000fc8000f8e020b */
[----:B-1----:R-:W-:-:S04]  /*13e0*/  IMAD.WIDE R4, R9, 0x4, R4 ;  /* 0x0000000409047825 */ /* 0x002fc800078e0204 */
[----:B--2---:R-:W-:-:S05]  /*13f0*/  FADD R9, RZ, R7 ;  /* 0x00000007ff097221 */ /* 0x004fca0000000000 */
[----:B------:R1:W-:Y:S04]  /*1400*/  STG.E desc[UR16][R4.64], R9 ;  /* 0x0000000904007986 */ /* 0x0003e8000c101910 */
[----:B------:R-:W2:Y:S01]  /*1410*/  LDG.E R15, desc[UR16][R2.64+0x4] ;  /* 0x00000410020f7981 */ /* 0x000ea2000c1e1900 */
[-C--:B------:R-:W-:Y:S02]  /*1420*/  FSETP.GT.AND P0, PT, R7, R14.reuse, PT ;  /* 0x0000000e0700720b */ /* 0x080fe40003f04000 */
[----:B------:R-:W-:Y:S02]  /*1430*/  ISETP.NE.AND P1, PT, R11, RZ, PT ;  /* 0x000000ff0b00720c */ /* 0x000fe40003f25270 */
[----:B------:R-:W-:Y:S02]  /*1440*/  FSEL R14, R9, R14, P0 ;  /* 0x0000000e090e7208 */ /* 0x000fe40000000000 */
[----:B------:R-:W-:-:S02]  /*1450*/  IADD3 R11, PT, PT, R11, 0x2, RZ ;  /* 0x000000020b0b7810 */ /* 0x000fc40007ffe0ff */
[----:B------:R-:W-:Y:S01]  /*1460*/  FSEL R14, R9, R14, !P1 ;  /* 0x0000000e090e7208 */ /* 0x000fe20004800000 */
[----:B--2---:R-:W-:-:S03]  /*1470*/  FADD R17, RZ, R15 ;  /* 0x0000000fff117221 */ /* 0x004fc60000000000 */
[-C--:B------:R-:W-:Y:S02]  /*1480*/  FSETP.GT.AND P0, PT, R15, R14.reuse, PT ;  /* 0x0000000e0f00720b */ /* 0x080fe40003f04000 */
[----:B------:R1:W-:Y:S02]  /*1490*/  STG.E desc[UR16][R4.64+0x4], R17 ;  /* 0x0000041104007986 */ /* 0x0003e4000c101910 */
[----:B------:R-:W-:-:S09]  /*14a0*/  FSEL R14, R17, R14, P0 ;  /* 0x0000000e110e7208 */ /* 0x000fd20000000000 */
.L_x_13:
[----:B------:R-:W-:Y:S05]  /*14b0*/  BRA.U UP1, `(.L_x_0) ;  /* 0x0000000901787547 */ /* 0x000fea000b800000 */
[----:B0-2---:R-:W0:Y:S08]  /*14c0*/  LDC.64 R2, c[0x0][0x390] ;  /* 0x0000e400ff027b82 */ /* 0x005e300000000a00 */
[----:B-1----:R-:W1:Y:S01]  /*14d0*/  LDC.64 R4, c[0x0][0x398] ;  /* 0x0000e600ff047b82 */ /* 0x002e620000000a00 */
[----:B0-----:R-:W-:-:S06]  /*14e0*/  IMAD.WIDE.U32 R2, R11, 0x4, R2 ;  /* 0x000000040b027825 */ /* 0x001fcc00078e0002 */
[----:B------:R-:W2:Y:S01]  /*14f0*/  LDG.E R3, desc[UR16][R2.64] ;  /* 0x0000001002037981 */ /* 0x000ea2000c1e1900 */
[----:B------:R-:W-:Y:S01]  /*1500*/  IMAD R7, R10, UR12, R11 ;  /* 0x0000000c0a077c24 */ /* 0x000fe2000f8e020b */
[----:B------:R-:W-:-:S03]  /*1510*/  ISETP.NE.AND P1, PT, R11, RZ, PT ;  /* 0x000000ff0b00720c */ /* 0x000fc60003f25270 */
[----:B-1----:R-:W-:-:S04]  /*1520*/  IMAD.WIDE R4, R7, 0x4, R4 ;  /* 0x0000000407047825 */ /* 0x002fc800078e0204 */
[----:B--2---:R-:W-:Y:S01]  /*1530*/  FADD R7, RZ, R3 ;  /* 0x00000003ff077221 */ /* 0x004fe20000000000 */
[----:B------:R-:W-:-:S04]  /*1540*/  FSETP.GT.AND P0, PT, R3, R14, PT ;  /* 0x0000000e0300720b */ /* 0x000fc80003f04000 */
[----:B------:R3:W-:Y:S01]  /*1550*/  STG.E desc[UR16][R4.64], R7 ;  /* 0x0000000704007986 */ /* 0x0007e2000c101910 */
[----:B------:R-:W-:-:S04]  /*1560*/  FSEL R14, R7, R14, P0 ;  /* 0x0000000e070e7208 */ /* 0x000fc80000000000 */
[----:B------:R-:W-:Y:S01]  /*1570*/  FSEL R14, R7, R14, !P1 ;  /* 0x0000000e070e7208 */ /* 0x000fe20004800000 */
[----:B------:R-:W-:Y:S06]  /*1580*/  BRA `(.L_x_0) ;  /* 0x0000000800447947 */ /* 0x000fec0003800000 */
.L_x_1:
[----:B------:R-:W0:Y:S01]  /*1590*/  LDCU UR7, c[0x0][0x3b8] ;  /* 0x00007700ff0777ac */ /* 0x000e220008000800 */
[----:B------:R-:W1:Y:S01]  /*15a0*/  LDCU UR6, c[0x0][0x3b4] ;  /* 0x00007680ff0677ac */ /* 0x000e620008000800 */
[----:B------:R-:W-:Y:S02]  /*15b0*/  UIADD3 UR4, UPT, UPT, UR12, -0x1, URZ ;  /* 0xffffffff0c047890 */ /* 0x000fe4000fffe0ff */
[----:B------:R-:W-:Y:S02]  /*15c0*/  ULOP3.LUT UR5, UR12, 0x7, URZ, 0xc0, !UPT ;  /* 0x000000070c057892 */ /* 0x000fe4000f8ec0ff */
[----:B------:R-:W-:Y:S02]  /*15d0*/  UISETP.GE.U32.AND UP0, UPT, UR4, 0x7, UPT ;  /* 0x000000070400788c */ /* 0x000fe4000bf06070 */
[----:B------:R-:W-:Y:S01]  /*15e0*/  UISETP.NE.AND UP1, UPT, UR5, URZ, UPT ;  /* 0x000000ff0500728c */ /* 0x000fe2000bf25270 */
[----:B------:R-:W-:Y:S01]  /*15f0*/  UMOV UR4, URZ ;  /* 0x000000ff00047c82 */ /* 0x000fe20008000000 */
[----:B0-----:R-:W-:-:S04]  /*1600*/  IMAD R3, R13, UR7, R0 ;  /* 0x000000070d037c24 */ /* 0x001fc8000f8e0200 */
[----:B-1----:R-:W-:Y:S01]  /*1610*/  IMAD R10, R3, UR6, R12 ;  /* 0x00000006030a7c24 */ /* 0x002fe2000f8e020c */
[----:B------:R-:W-:Y:S06]  /*1620*/  BRA.U !UP0, `(.L_x_14) ;  /* 0x0000000108d07547 */ /* 0x000fec000b800000 */
[----:B------:R-:W0:Y:S01]  /*1630*/  LDC.64 R4, c[0x0][0x390] ;  /* 0x0000e400ff047b82 */ /* 0x000e220000000a00 */
[----:B------:R-:W-:Y:S01]  /*1640*/  HFMA2 R17, -RZ, RZ, 0, 0 ;  /* 0x00000000ff117431 */ /* 0x000fe200000001ff */
[----:B------:R-:W-:-:S06]  /*1650*/  ULOP3.LUT UR4, UR12, 0x7ffffff8, URZ, 0xc0, !UPT ;  /* 0x7ffffff80c047892 */ /* 0x000fcc000f8ec0ff */
[----:B------:R-:W1:Y:S06]  /*1660*/  LDC.64 R6, c[0x0][0x398] ;  /* 0x0000e600ff067b82 */ /* 0x000e6c0000000a00 */
.L_x_15:
[----:B0-----:R-:W-:-:S05]  /*1670*/  IMAD.WIDE.U32 R8, R17, 0x4, R4 ;  /* 0x0000000411087825 */ /* 0x001fca00078e0004 */
[----:B--2---:R-:W2:Y:S01]  /*1680*/  LDG.E R29, desc[UR16][R8.64] ;  /* 0x00000010081d7981 */ /* 0x004ea2000c1e1900 */
[----:B------:R-:W-:-:S04]  /*1690*/  IMAD R3, R10, UR12, R17 ;  /* 0x0000000c0a037c24 */ /* 0x000fc8000f8e0211 */
[----:B-1----:R-:W-:-:S04]  /*16a0*/  IMAD.WIDE R2, R3, 0x4, R6 ;  /* 0x0000000403027825 */ /* 0x002fc800078e0206 */
[----:B--2---:R-:W-:-:S05]  /*16b0*/  FADD R24, RZ, R29 ;  /* 0x0000001dff187221 */ /* 0x004fca0000000000 */
[----:B------:R0:W-:Y:S04]  /*16c0*/  STG.E desc[UR16][R2.64], R24 ;  /* 0x0000001802007986 */ /* 0x0001e8000c101910 */
[----:B------:R-:W2:Y:S02]  /*16d0*/  LDG.E R15, desc[UR16][R8.64+0x4] ;  /* 0x00000410080f7981 */ /* 0x000ea4000c1e1900 */
[----:B--2---:R-:W-:-:S05]  /*16e0*/  FADD R27, RZ, R15 ;  /* 0x0000000fff1b7221 */ /* 0x004fca0000000000 */
[----:B------:R-:W-:Y:S04]  /*16f0*/  STG.E desc[UR16][R2.64+0x4], R27 ;  /* 0x0000041b02007986 */ /* 0x000fe8000c101910 */
[----:B------:R-:W2:Y:S02]  /*1700*/  LDG.E R20, desc[UR16][R8.64+0x8] ;  /* 0x0000081008147981 */ /* 0x000ea4000c1e1900 */
[----:B--2---:R-:W-:-:S05]  /*1710*/  FADD R25, RZ, R20 ;  /* 0x00000014ff197221 */ /* 0x004fca0000000000 */
[----:B------:R-:W-:Y:S04]  /*1720*/  STG.E desc[UR16][R2.64+0x8], R25 ;  /* 0x0000081902007986 */ /* 0x000fe8000c101910 */
[----:B------:R-:W2:Y:S02]  /*1730*/  LDG.E R18, desc[UR16][R8.64+0xc] ;  /* 0x00000c1008127981 */ /* 0x000ea4000c1e1900 */
[----:B--2---:R-:W-:-:S05]  /*1740*/  FADD R23, RZ, R18 ;  /* 0x00000012ff177221 */ /* 0x004fca0000000000 */
[----:B------:R1:W-:Y:S04]  /*1750*/  STG.E desc[UR16][R2.64+0xc], R23 ;  /* 0x00000c1702007986 */ /* 0x0003e8000c101910 */
[----:B------:R-:W2:Y:S02]  /*1760*/  LDG.E R16, desc[UR16][R8.64+0x10] ;  /* 0x0000101008107981 */ /* 0x000ea4000c1e1900 */
[----:B--2---:R-:W-:-:S05]  /*1770*/  FADD R21, RZ, R16 ;  /* 0x00000010ff157221 */ /* 0x004fca0000000000 */
[----:B------:R-:W-:Y:S04]  /*1780*/  STG.E desc[UR16][R2.64+0x10], R21 ;  /* 0x0000101502007986 */ /* 0x000fe8000c101910 */
[----:B------:R-:W2:Y:S01]  /*1790*/  LDG.E R11, desc[UR16][R8.64+0x14] ;  /* 0x00001410080b7981 */ /* 0x000ea2000c1e1900 */
[----:B------:R-:W-:Y:S01]  /*17a0*/  FSETP.GT.AND P0, PT, R29, R14, PT ;  /* 0x0000000e1d00720b */ /* 0x000fe20003f04000 */
[----:B--2---:R-:W-:-:S05]  /*17b0*/  FADD R19, RZ, R11 ;  /* 0x0000000bff137221 */ /* 0x004fca0000000000 */
[----:B------:R-:W-:Y:S04]  /*17c0*/  STG.E desc[UR16][R2.64+0x14], R19 ;  /* 0x0000141302007986 */ /* 0x000fe8000c101910 */
[----:B------:R-:W2:Y:S01]  /*17d0*/  LDG.E R22, desc[UR16][R8.64+0x18] ;  /* 0x0000181008167981 */ /* 0x000ea2000c1e1900 */
[----:B------:R-:W-:Y:S02]  /*17e0*/  ISETP.NE.AND P1, PT, R17, RZ, PT ;  /* 0x000000ff1100720c */ /* 0x000fe40003f25270 */
[----:B------:R-:W-:-:S04]  /*17f0*/  FSEL R29, R24, R14, P0 ;  /* 0x0000000e181d7208 */ /* 0x000fc80000000000 */
[----:B0-----:R-:W-:-:S04]  /*1800*/  FSEL R24, R24, R29, !P1 ;  /* 0x0000001d18187208 */ /* 0x001fc80004800000 */
[----:B------:R-:W-:-:S04]  /*1810*/  FSETP.GT.AND P0, PT, R15, R24, PT ;  /* 0x000000180f00720b */ /* 0x000fc80003f04000 */
[----:B------:R-:W-:-:S04]  /*1820*/  FSEL R24, R27, R24, P0 ;  /* 0x000000181b187208 */ /* 0x000fc80000000000 */
[----:B------:R-:W-:Y:S01]  /*1830*/  FSETP.GT.AND P0, PT, R20, R24, PT ;  /* 0x000000181400720b */ /* 0x000fe20003f04000 */
[----:B--2---:R-:W-:-:S05]  /*1840*/  FADD R29, RZ, R22 ;  /* 0x00000016ff1d7221 */ /* 0x004fca0000000000 */
[----:B------:R0:W-:Y:S04]  /*1850*/  STG.E desc[UR16][R2.64+0x18], R29 ;  /* 0x0000181d02007986 */ /* 0x0001e8000c101910 */
[----:B------:R-:W2:Y:S01]  /*1860*/  LDG.E R14, desc[UR16][R8.64+0x1c] ;  /* 0x00001c10080e7981 */ /* 0x000ea2000c1e1900 */
[----:B------:R-:W-:Y:S02]  /*1870*/  FSEL R24, R25, R24, P0 ;  /* 0x0000001819187208 */ /* 0x000fe40000000000 */
[----:B------:R-:W-:Y:S02]  /*1880*/  IADD3 R17, PT, PT, R17, 0x8, RZ ;  /* 0x0000000811117810 */ /* 0x000fe40007ffe0ff */
[----:B------:R-:W-:Y:S02]  /*1890*/  FSETP.GT.AND P0, PT, R18, R24, PT ;  /* 0x000000181200720b */ /* 0x000fe40003f04000 */
[----:B------:R-:W-:-:S02]  /*18a0*/  ISETP.NE.AND P1, PT, R17, UR4, PT ;  /* 0x0000000411007c0c */ /* 0x000fc4000bf25270 */
[----:B-1----:R-:W-:-:S04]  /*18b0*/  FSEL R23, R23, R24, P0 ;  /* 0x0000001817177208 */ /* 0x002fc80000000000 */
[----:B------:R-:W-:-:S04]  /*18c0*/  FSETP.GT.AND P0, PT, R16, R23, PT ;  /* 0x000000171000720b */ /* 0x000fc80003f04000 */
[----:B------:R-:W-:-:S04]  /*18d0*/  FSEL R16, R21, R23, P0 ;  /* 0x0000001715107208 */ /* 0x000fc80000000000 */
[----:B------:R-:W-:-:S04]  /*18e0*/  FSETP.GT.AND P0, PT, R11, R16, PT ;  /* 0x000000100b00720b */ /* 0x000fc80003f04000 */
[----:B------:R-:W-:-:S04]  /*18f0*/  FSEL R16, R19, R16, P0 ;  /* 0x0000001013107208 */ /* 0x000fc80000000000 */
[----:B------:R-:W-:-:S04]  /*1900*/  FSETP.GT.AND P0, PT, R22, R16, PT ;  /* 0x000000101600720b */ /* 0x000fc80003f04000 */
[----:B0-----:R-:W-:Y:S01]  /*1910*/  FSEL R29, R29, R16, P0 ;  /* 0x000000101d1d7208 */ /* 0x001fe20000000000 */
[----:B--2---:R-:W-:-:S03]  /*1920*/  FADD R11, RZ, R14 ;  /* 0x0000000eff0b7221 */ /* 0x004fc60000000000 */
[-C--:B------:R-:W-:Y:S02]  /*1930*/  FSETP.GT.AND P0, PT, R14, R29.reuse, PT ;  /* 0x0000001d0e00720b */ /* 0x080fe40003f04000 */
[----:B------:R2:W-:Y:S02]  /*1940*/  STG.E desc[UR16][R2.64+0x1c], R11 ;  /* 0x00001c0b02007986 */ /* 0x0005e4000c101910 */
[----:B------:R-:W-:Y:S01]  /*1950*/  FSEL R14, R11, R29, P0 ;  /* 0x0000001d0b0e7208 */ /* 0x000fe20000000000 */
[----:B------:R-:W-:Y:S08]  /*1960*/  @P1 BRA `(.L_x_15) ;  /* 0xfffffffc00401947 */ /* 0x000ff0000383ffff */
.L_x_14:
[----:B------:R-:W-:Y:S05]  /*1970*/  BRA.U !UP1, `(.L_x_0) ;  /* 0x0000000509487547 */ /* 0x000fea000b800000 */
[----:B------:R-:W-:Y:S02]  /*1980*/  UISETP.GE.U32.AND UP0, UPT, UR5, 0x4, UPT ;  /* 0x000000040500788c */ /* 0x000fe4000bf06070 */
[----:B------:R-:W-:-:S04]  /*1990*/  ULOP3.LUT UR13, UR12, 0x3, URZ, 0xc0, !UPT ;  /* 0x000000030c0d7892 */ /* 0x000fc8000f8ec0ff */
[----:B------:R-:W-:-:S03]  /*19a0*/  UISETP.NE.AND UP1, UPT, UR13, URZ, UPT ;  /* 0x000000ff0d00728c */ /* 0x000fc6000bf25270 */
[----:B------:R-:W-:Y:S08]  /*19b0*/  BRA.U !UP0, `(.L_x_16) ;  /* 0x0000000108807547 */ /* 0x000ff0000b800000 */
[----:B------:R-:W0:Y:S02]  /*19c0*/  LDCU.128 UR8, c[0x0][0x390] ;  /* 0x00007200ff0877ac */ /* 0x000e240008000c00 */
[----:B0-----:R-:W-:-:S06]  /*19d0*/  UIMAD.WIDE.U32 UR6, UR4, 0x4, UR8 ;  /* 0x00000004040678a5 */ /* 0x001fcc000f8e0008 */
[----:B------:R-:W-:Y:S02]  /*19e0*/  MOV R4, UR6 ;  /* 0x0000000600047c02 */ /* 0x000fe40008000f00 */
[----:B------:R-:W-:-:S05]  /*19f0*/  MOV R5, UR7 ;  /* 0x0000000700057c02 */ /* 0x000fca0008000f00 */
[----:B------:R-:W3:Y:S01]  /*1a00*/  LDG.E R7, desc[UR16][R4.64] ;  /* 0x0000001004077981 */ /* 0x000ee2000c1e1900 */
[----:B------:R-:W-:Y:S02]  /*1a10*/  MOV R9, UR4 ;  /* 0x0000000400097c02 */ /* 0x000fe40008000f00 */
[----:B--2---:R-:W-:Y:S02]  /*1a20*/  MOV R2, UR10 ;  /* 0x0000000a00027c02 */ /* 0x004fe40008000f00 */
[----:B------:R-:W-:Y:S01]  /*1a30*/  MOV R3, UR11 ;  /* 0x0000000b00037c02 */ /* 0x000fe20008000f00 */
[----:B------:R-:W-:-:S04]  /*1a40*/  IMAD R9, R10, UR12, R9 ;  /* 0x0000000c0a097c24 */ /* 0x000fc8000f8e0209 */
[----:B------:R-:W-:-:S04]  /*1a50*/  IMAD.WIDE R2, R9, 0x4, R2 ;  /* 0x0000000409027825 */ /* 0x000fc800078e0202 */
[----:B---3--:R-:W-:-:S05]  /*1a60*/  FADD R9, RZ, R7 ;  /* 0x00000007ff097221 */ /* 0x008fca0000000000 */
        /* <DEDUP_REMOVED lines=9> */
[----:B------:R-:W-:Y:S01]  /*1b00*/  ISETP.NE.AND P1, PT, RZ, UR4, PT ;  /* 0x00000004ff007c0c */ /* 0x000fe2000bf25270 */
[----:B------:R-:W-:Y:S01]  /*1b10*/  UIADD3 UR4, UPT, UPT, UR4, 0x4, URZ ;  /* 0x0000000404047890 */ /* 0x000fe2000fffe0ff */
[----:B------:R-:W-:-:S04]  /*1b20*/  FSEL R14, R9, R14, P0 ;  /* 0x0000000e090e7208 */ /* 0x000fc80000000000 */
        /* <DEDUP_REMOVED lines=9> */
.L_x_16:
[----:B------:R-:W-:Y:S05]  /*1bc0*/  BRA.U !UP1, `(.L_x_0) ;  /* 0x0000000109b47547 */ /* 0x000fea000b800000 */
[----:B------:R-:W-:-:S06]  /*1bd0*/  UISETP.NE.AND UP1, UPT, UR13, 0x1, UPT ;  /* 0x000000010d00788c */ /* 0x000fcc000bf25270 */
[----:B------:R-:W-:-:S05]  /*1be0*/  PLOP3.LUT P1, PT, PT, PT, UP1, 0x80, 0x8 ;  /* 0x000000000008781c */ /* 0x000fca0003f2f018 */
[----:B------:R-:W1:Y:S02]  /*1bf0*/  @UP1 LDCU.128 UR8, c[0x0][0x390] ;  /* 0x00007200ff0817ac */ /* 0x000e640008000c00 */
[----:B-1----:R-:W-:-:S06]  /*1c00*/  @UP1 UIMAD.WIDE.U32 UR8, UR4, 0x4, UR8 ;  /* 0x00000004040818a5 */ /* 0x002fcc000f8e0008 */
[----:B0-2---:R-:W-:Y:S02]  /*1c10*/  MOV R2, UR8 ;  /* 0x0000000800027c02 */ /* 0x005fe40008000f00 */
[----:B------:R-:W-:-:S05]  /*1c20*/  MOV R3, UR9 ;  /* 0x0000000900037c02 */ /* 0x000fca0008000f00 */
[----:B------:R-:W2:Y:S01]  /*1c30*/  @P1 LDG.E R9, desc[UR16][R2.64] ;  /* 0x0000001002091981 */ /* 0x000ea2000c1e1900 */
[----:B------:R-:W-:Y:S02]  /*1c40*/  MOV R7, UR4 ;  /* 0x0000000400077c02 */ /* 0x000fe40008000f00 */
[----:B------:R-:W-:Y:S02]  /*1c50*/  MOV R4, UR10 ;  /* 0x0000000a00047c02 */ /* 0x000fe40008000f00 */
[----:B------:R-:W-:Y:S01]  /*1c60*/  MOV R5, UR11 ;  /* 0x0000000b00057c02 */ /* 0x000fe20008000f00 */
[----:B------:R-:W-:-:S04]  /*1c70*/  @P1 IMAD R7, R10, UR12, R7 ;  /* 0x0000000c0a071c24 */ /* 0x000fc8000f8e0207 */
[----:B------:R-:W-:Y:S01]  /*1c80*/  @P1 IMAD.WIDE R4, R7, 0x4, R4 ;  /* 0x0000000407041825 */ /* 0x000fe200078e0204 */
[----:B------:R-:W-:-:S04]  /*1c90*/  ULOP3.LUT UR5, UR12, 0x1, URZ, 0xc0, !UPT ;  /* 0x000000010c057892 */ /* 0x000fc8000f8ec0ff */
[----:B------:R-:W-:-:S11]  /*1ca0*/  UISETP.NE.U32.AND UP0, UPT, UR5, 0x1, UPT ;  /* 0x000000010500788c */ /* 0x000fd6000bf05070 */
[----:B------:R-:W0:Y:S01]  /*1cb0*/  @!UP0 LDCU.128 UR8, c[0x0][0x390] ;  /* 0x00007200ff0887ac */ /* 0x000e220008000c00 */
[----:B--2---:R-:W-:-:S05]  /*1cc0*/  @P1 FADD R11, RZ, R9 ;  /* 0x00000009ff0b1221 */ /* 0x004fca0000000000 */
[----:B------:R-:W-:Y:S04]  /*1cd0*/  @P1 STG.E desc[UR16][R4.64], R11 ;  /* 0x0000000b04001986 */ /* 0x000fe8000c101910 */
[----:B------:R-:W2:Y:S01]  /*1ce0*/  @P1 LDG.E R15, desc[UR16][R2.64+0x4] ;  /* 0x00000410020f1981 */ /* 0x000ea2000c1e1900 */
[----:B------:R-:W-:Y:S01]  /*1cf0*/  @UP1 UISETP.NE.AND UP2, UPT, UR4, URZ, UPT ;  /* 0x000000ff0400128c */ /* 0x000fe2000bf45270 */
[----:B------:R-:W-:Y:S01]  /*1d00*/  PLOP3.LUT P3, PT, PT, PT, UP0, 0x80, 0x8 ;  /* 0x000000000008781c */ /* 0x000fe20003f6f008 */
[----:B------:R-:W-:-:S04]  /*1d10*/  @UP1 UIADD3 UR4, UPT, UPT, UR4, 0x2, URZ ;  /* 0x0000000204041890 */ /* 0x000fc8000fffe0ff */
[----:B0-----:R-:W-:-:S06]  /*1d20*/  @!UP0 UIMAD.WIDE.U32 UR6, UR4, 0x4, UR8 ;  /* 0x00000004040688a5 */ /* 0x001fcc000f8e0008 */
[----:B------:R-:W-:Y:S02]  /*1d30*/  MOV R7, UR7 ;  /* 0x0000000700077c02 */ /* 0x000fe40008000f00 */
[----:B------:R-:W-:Y:S01]  /*1d40*/  MOV R6, UR6 ;  /* 0x0000000600067c02 */ /* 0x000fe20008000f00 */
[----:B--2---:R-:W-:-:S05]  /*1d50*/  @P1 FADD R17, RZ, R15 ;  /* 0x0000000fff111221 */ /* 0x004fca0000000000 */
[----:B------:R0:W-:Y:S04]  /*1d60*/  @P1 STG.E desc[UR16][R4.64+0x4], R17 ;  /* 0x0000041104001986 */ /* 0x0001e8000c101910 */
[----:B------:R-:W2:Y:S01]  /*1d70*/  @!P3 LDG.E R7, desc[UR16][R6.64] ;  /* 0x000000100607b981 */ /* 0x000ea2000c1e1900 */
[----:B------:R-:W-:Y:S01]  /*1d80*/  MOV R19, UR4 ;  /* 0x0000000400137c02 */ /* 0x000fe20008000f00 */
[----:B------:R-:W-:Y:S01]  /*1d90*/  @!UP0 UISETP.NE.AND UP0, UPT, UR4, URZ, UPT ;  /* 0x000000ff0400828c */ /* 0x000fe2000bf05270 */
[----:B------:R-:W-:Y:S02]  /*1da0*/  @P1 FSETP.GT.AND P0, PT, R9, R14, PT ;  /* 0x0000000e0900120b */ /* 0x000fe40003f04000 */
[----:B------:R-:W-:Y:S01]  /*1db0*/  MOV R2, UR10 ;  /* 0x0000000a00027c02 */ /* 0x000fe20008000f00 */
[----:B------:R-:W-:Y:S01]  /*1dc0*/  @!P3 IMAD R9, R10, UR12, R19 ;  /* 0x0000000c0a09bc24 */ /* 0x000fe2000f8e0213 */
[----:B------:R-:W-:-:S02]  /*1dd0*/  MOV R3, UR11 ;  /* 0x0000000b00037c02 */ /* 0x000fc40008000f00 */
[----:B------:R-:W-:Y:S02]  /*1de0*/  PLOP3.LUT P2, PT, PT, PT, UP2, 0x80, 0x8 ;  /* 0x000000000008781c */ /* 0x000fe40003f4f028 */
[----:B------:R-:W-:Y:S01]  /*1df0*/  @P1 FSEL R8, R11, R14, P0 ;  /* 0x0000000e0b081208 */ /* 0x000fe20000000000 */
[----:B------:R-:W-:-:S03]  /*1e00*/  @!P3 IMAD.WIDE R2, R9, 0x4, R2 ;  /* 0x000000040902b825 */ /* 0x000fc600078e0202 */
[----:B------:R-:W-:-:S04]  /*1e10*/  @P1 FSEL R8, R11, R8, !P2 ;  /* 0x000000080b081208 */ /* 0x000fc80005000000 */
[----:B------:R-:W-:-:S04]  /*1e20*/  @P1 FSETP.GT.AND P0, PT, R15, R8, PT ;  /* 0x000000080f00120b */ /* 0x000fc80003f04000 */
[----:B------:R-:W-:Y:S02]  /*1e30*/  @P1 FSEL R14, R17, R8, P0 ;  /* 0x00000008110e1208 */ /* 0x000fe40000000000 */
[----:B------:R-:W-:Y:S01]  /*1e40*/  PLOP3.LUT P1, PT, PT, PT, UP0, 0x80, 0x8 ;  /* 0x000000000008781c */ /* 0x000fe20003f2f008 */
[----:B--2---:R-:W-:Y:S01]  /*1e50*/  @!P3 FADD R9, RZ, R7 ;  /* 0x00000007ff09b221 */ /* 0x004fe20000000000 */
[----:B------:R-:W-:-:S04]  /*1e60*/  @!P3 FSETP.GT.AND P0, PT, R7, R14, PT ;  /* 0x0000000e0700b20b */ /* 0x000fc80003f04000 */
[----:B------:R1:W-:Y:S01]  /*1e70*/  @!P3 STG.E desc[UR16][R2.64], R9 ;  /* 0x000000090200b986 */ /* 0x0003e2000c101910 */
[----:B0-----:R-:W-:-:S04]  /*1e80*/  @!P3 FSEL R4, R9, R14, P0 ;  /* 0x0000000e0904b208 */ /* 0x001fc80000000000 */
[----:B------:R-:W-:-:S07]  /*1e90*/  @!P3 FSEL R14, R9, R4, !P1 ;  /* 0x00000004090eb208 */ /* 0x000fce0004800000 */
.L_x_0:
[----:B------:R-:W-:Y:S01]  /*1ea0*/  UISETP.GE.AND UP0, UPT, UR12, 0x1, UPT ;  /* 0x000000010c00788c */ /* 0x000fe2000bf06270 */
[----:B012-4-:R-:W-:-:S08]  /*1eb0*/  MOV R3, RZ ;  /* 0x000000ff00037202 */ /* 0x017fd00000000f00 */
[----:B------:R-:W-:Y:S05]  /*1ec0*/  BRA.U !UP0, `(.L_x_17) ;  /* 0x0000001108ec7547 */ /* 0x000fea000b800000 */
        /* <DEDUP_REMOVED lines=8> */
[----:B-1----:R-:W-:Y:S02]  /*1f50*/  IMAD R6, R3, UR6, R12 ;  /* 0x0000000603067c24 */ /* 0x002fe4000f8e020c */
[----:B------:R-:W-:Y:S02]  /*1f60*/  HFMA2 R3, -RZ, RZ, 0, 0 ;  /* 0x00000000ff037431 */ /* 0x000fe400000001ff */
[----:B------:R-:W-:Y:S01]  /*1f70*/  IMAD R6, R6, UR12, RZ ;  /* 0x0000000c06067c24 */ /* 0x000fe2000f8e02ff */
[----:B------:R-:W-:Y:S06]  /*1f80*/  BRA.U !UP1, `(.L_x_18) ;  /* 0x0000000909787547 */ /* 0x000fec000b800000 */
[----:B------:R-:W0:Y:S01]  /*1f90*/  LDCU.64 UR6, c[0x0][0x398] ;  /* 0x00007300ff0677ac */ /* 0x000e220008000a00 */
[----:B------:R-:W-:Y:S02]  /*1fa0*/  MOV R3, RZ ;  /* 0x000000ff00037202 */ /* 0x000fe40000000f00 */
[----:B------:R-:W-:Y:S01]  /*1fb0*/  MOV R2, R6 ;  /* 0x0000000600027202 */ /* 0x000fe20000000f00 */
[----:B------:R-:W-:-:S04]  /*1fc0*/  ULOP3.LUT UR4, UR12, 0x7ffffff0, URZ, 0xc0, !UPT ;  /* 0x7ffffff00c047892 */ /* 0x000fc8000f8ec0ff */
[----:B------:R-:W-:Y:S02]  /*1fd0*/  UIADD3 UR9, UPT, UPT, -UR4, URZ, URZ ;  /* 0x000000ff04097290 */ /* 0x000fe4000fffe1ff */
[----:B0-----:R-:W-:-:S04]  /*1fe0*/  UIADD3 UR5, UP1, UPT, UR6, 0x20, URZ ;  /* 0x0000002006057890 */ /* 0x001fc8000ff3e0ff */
[----:B------:R-:W-:-:S12]  /*1ff0*/  UIADD3.X UR6, UPT, UPT, URZ, UR7, URZ, UP1, !UPT ;  /* 0x00000007ff067290 */ /* 0x000fd80008ffe4ff */
.L_x_19:
[----:B0--3--:R-:W-:Y:S02]  /*2000*/  MOV R4, UR5 ;  /* 0x0000000500047c02 */ /* 0x009fe40008000f00 */
[----:B------:R-:W-:-:S03]  /*2010*/  MOV R5, UR6 ;  /* 0x0000000600057c02 */ /* 0x000fc60008000f00 */
[----:B------:R-:W-:-:S05]  /*2020*/  IMAD.WIDE R4, R2, 0x4, R4 ;  /* 0x0000000402047825 */ /* 0x000fca00078e0204 */
[----:B------:R-:W2:Y:S04]  /*2030*/  LDG.E R16, desc[UR16][R4.64+-0x20] ;  /* 0xffffe01004107981 */ /* 0x000ea8000c1e1900 */
[----:B------:R-:W3:Y:S04]  /*2040*/  LDG.E R18, desc[UR16][R4.64+-0x1c] ;  /* 0xffffe41004127981 */ /* 0x000ee8000c1e1900 */
[----:B------:R-:W4:Y:S04]  /*2050*/  LDG.E R22, desc[UR16][R4.64+-0x18] ;  /* 0xffffe81004167981 */ /* 0x000f28000c1e1900 */
[----:B------:R-:W5:Y:S04]  /*2060*/  LDG.E R8, desc[UR16][R4.64+-0x14] ;  /* 0xffffec1004087981 */ /* 0x000f68000c1e1900 */
        /* <DEDUP_REMOVED lines=11> */
[----:B------:R-:W5:Y:S01]  /*2120*/  LDG.E R15, desc[UR16][R4.64+0x1c] ;  /* 0x00001c10040f7981 */ /* 0x000f62000c1e1900 */
[----:B------:R-:W-:Y:S01]  /*2130*/  UIADD3 UR9, UPT, UPT, UR9, 0x10, URZ ;  /* 0x0000001009097890 */ /* 0x000fe2000fffe0ff */
[----:B------:R-:W-:-:S03]  /*2140*/  IADD3 R2, PT, PT, R2, 0x10, RZ ;  /* 0x0000001002027810 */ /* 0x000fc60007ffe0ff */
[----:B------:R-:W-:Y:S01]  /*2150*/  UISETP.NE.AND UP1, UPT, UR9, URZ, UPT ;  /* 0x000000ff0900728c */ /* 0x000fe2000bf25270 */
[--C-:B--2---:R-:W-:Y:S01]  /*2160*/  FADD R16, R16, -R14.reuse ;  /* 0x8000000e10107221 */ /* 0x104fe20000000000 */
[----:B---3--:R-:W-:-:S03]  /*2170*/  FADD R18, R18, -R14 ;  /* 0x8000000e12127221 */ /* 0x008fc60000000000 */
[----:B------:R-:W-:Y:S01]  /*2180*/  FMUL R20, R16, 1.4426950216293334961 ;  /* 0x3fb8aa3b10147820 */ /* 0x000fe20000400000 */
[----:B------:R-:W-:Y:S01]  /*2190*/  FMUL R18, R18, 1.4426950216293334961 ;  /* 0x3fb8aa3b12127820 */ /* 0x000fe20000400000 */
[----:B----4-:R-:W-:-:S03]  /*21a0*/  FADD R22, R22, -R14 ;  /* 0x8000000e16167221 */ /* 0x010fc60000000000 */
[----:B------:R-:W-:Y:S02]  /*21b0*/  FSETP.GEU.AND P2, PT, R20, -126, PT ;  /* 0xc2fc00001400780b */ /* 0x000fe40003f4e000 */
[----:B------:R-:W-:Y:S01]  /*21c0*/  FSETP.GEU.AND P1, PT, R18, -126, PT ;  /* 0xc2fc00001200780b */ /* 0x000fe20003f2e000 */
[----:B------:R-:W-:Y:S01]  /*21d0*/  FMUL R16, R22, 1.4426950216293334961 ;  /* 0x3fb8aa3b16107820 */ /* 0x000fe20000400000 */
[--C-:B-----5:R-:W-:Y:S01]  /*21e0*/  FADD R22, R8, -R14.reuse ;  /* 0x8000000e08167221 */ /* 0x120fe20000000000 */
[----:B------:R-:W-:-:S03]  /*21f0*/  FADD R24, R11, -R14 ;  /* 0x8000000e0b187221 */ /* 0x000fc60000000000 */
[----:B------:R-:W-:Y:S01]  /*2200*/  FSETP.GEU.AND P0, PT, R16, -126, PT ;  /* 0xc2fc00001000780b */ /* 0x000fe20003f0e000 */
[----:B------:R-:W-:Y:S01]  /*2210*/  FMUL R22, R22, 1.4426950216293334961 ;  /* 0x3fb8aa3b16167820 */ /* 0x000fe20000400000 */
[----:B------:R-:W-:Y:S01]  /*2220*/  FADD R26, R7, -R14 ;  /* 0x8000000e071a7221 */ /* 0x000fe20000000000 */
[----:B------:R-:W-:Y:S02]  /*2230*/  FMUL R24, R24, 1.4426950216293334961 ;  /* 0x3fb8aa3b18187820 */ /* 0x000fe40000400000 */
[----:B------:R-:W-:Y:S01]  /*2240*/  @!P2 FMUL R20, R20, 0.5 ;  /* 0x3f0000001414a820 */ /* 0x000fe20000400000 */
[----:B------:R-:W-:Y:S01]  /*2250*/  FSETP.GEU.AND P4, PT, R22, -126, PT ;  /* 0xc2fc00001600780b */ /* 0x000fe20003f8e000 */
[----:B------:R-:W-:Y:S02]  /*2260*/  @!P1 FMUL R18, R18, 0.5 ;  /* 0x3f00000012129820 */ /* 0x000fe40000400000 */
[----:B------:R0:W1:Y:S01]  /*2270*/  MUFU.EX2 R8, R20 ;  /* 0x0000001400087308 */ /* 0x0000620000000800 */
[----:B------:R-:W-:-:S03]  /*2280*/  FSETP.GEU.AND P6, PT, R24, -126, PT ;  /* 0xc2fc00001800780b */ /* 0x000fc60003fce000 */
[----:B------:R-:W-:-:S04]  /*2290*/  @!P0 FMUL R16, R16, 0.5 ;  /* 0x3f00000010108820 */ /* 0x000fc80000400000 */
[----:B------:R2:W3:Y:S01]  /*22a0*/  MUFU.EX2 R11, R18 ;  /* 0x00000012000b7308 */ /* 0x0004e20000000800 */
[----:B0-----:R-:W-:Y:S01]  /*22b0*/  FMUL R20, R26, 1.4426950216293334961 ;  /* 0x3fb8aa3b1a147820 */ /* 0x001fe20000400000 */
[----:B------:R-:W-:Y:S01]  /*22c0*/  FADD R26, R19, -R14 ;  /* 0x8000000e131a7221 */ /* 0x000fe20000000000 */
[----:B------:R-:W-:-:S03]  /*22d0*/  @!P4 FMUL R22, R22, 0.5 ;  /* 0x3f0000001616c820 */ /* 0x000fc60000400000 */
[----:B------:R-:W-:Y:S01]  /*22e0*/  FSETP.GEU.AND P5, PT, R20, -126, PT ;  /* 0xc2fc00001400780b */ /* 0x000fe20003fae000 */
[----:B------:R-:W-:Y:S01]  /*22f0*/  @!P6 FMUL R24, R24, 0.5 ;  /* 0x3f0000001818e820 */ /* 0x000fe20000400000 */
[----:B------:R0:W4:Y:S01]  /*2300*/  MUFU.EX2 R7, R16 ;  /* 0x0000001000077308 */ /* 0x0001220000000800 */
[----:B--2---:R-:W-:Y:S01]  /*2310*/  FMUL R18, R26, 1.4426950216293334961 ;  /* 0x3fb8aa3b1a127820 */ /* 0x004fe20000400000 */
[--C-:B------:R-:W-:Y:S01]  /*2320*/  FADD R26, R21, -R14.reuse ;  /* 0x8000000e151a7221 */ /* 0x100fe20000000000 */
[----:B-1----:R-:W-:Y:S01]  /*2330*/  @!P2 FMUL R8, R8, R8 ;  /* 0x000000080808a220 */ /* 0x002fe20000400000 */
[--C-:B------:R-:W-:Y:S02]  /*2340*/  FADD R28, R29, -R14.reuse ;  /* 0x8000000e1d1c7221 */ /* 0x100fe40000000000 */
[----:B------:R-:W-:Y:S02]  /*2350*/  FSETP.GEU.AND P3, PT, R18, -126, PT ;  /* 0xc2fc00001200780b */ /* 0x000fe40003f6e000 */
[----:B------:R1:W2:Y:S01]  /*2360*/  MUFU.EX2 R19, R22 ;  /* 0x0000001600137308 */ /* 0x0002a20000000800 */
[----:B0-----:R-:W-:Y:S01]  /*2370*/  FMUL R16, R26, 1.4426950216293334961 ;  /* 0x3fb8aa3b1a107820 */ /* 0x001fe20000400000 */
[--C-:B------:R-:W-:Y:S01]  /*2380*/  FADD R26, R23, -R14.reuse ;  /* 0x8000000e171a7221 */ /* 0x100fe20000000000 */
[----:B---3--:R-:W-:Y:S01]  /*2390*/  @!P1 FMUL R11, R11, R11 ;  /* 0x0000000b0b0b9220 */ /* 0x008fe20000400000 */
[----:B------:R-:W-:Y:S01]  /*23a0*/  @!P5 FMUL R20, R20, 0.5 ;  /* 0x3f0000001414d820 */ /* 0x000fe20000400000 */
[----:B------:R-:W-:Y:S01]  /*23b0*/  FMUL R28, R28, 1.4426950216293334961 ;  /* 0x3fb8aa3b1c1c7820 */ /* 0x000fe20000400000 */
[----:B------:R-:W-:Y:S01]  /*23c0*/  FSETP.GEU.AND P2, PT, R16, -126, PT ;  /* 0xc2fc00001000780b */ /* 0x000fe20003f4e000 */
[----:B------:R0:W-:Y:S01]  /*23d0*/  STG.E desc[UR16][R4.64+-0x20], R8 ;  /* 0xffffe00804007986 */ /* 0x0001e2000c101910 */
[----:B------:R3:W5:Y:S01]  /*23e0*/  MUFU.EX2 R21, R24 ;  /* 0x0000001800157308 */ /* 0x0007620000000800 */
[----:B-1----:R-:W-:Y:S01]  /*23f0*/  FMUL R22, R26, 1.4426950216293334961 ;  /* 0x3fb8aa3b1a167820 */ /* 0x002fe20000400000 */
[----:B------:R-:W-:Y:S01]  /*2400*/  FADD R26, R27, -R14 ;  /* 0x8000000e1b1a7221 */ /* 0x000fe20000000000 */
[----:B----4-:R-:W-:Y:S01]  /*2410*/  @!P0 FMUL R7, R7, R7 ;  /* 0x0000000707078220 */ /* 0x010fe20000400000 */
[----:B------:R-:W-:Y:S01]  /*2420*/  @!P3 FMUL R18, R18, 0.5 ;  /* 0x3f0000001212b820 */ /* 0x000fe20000400000 */
[----:B------:R0:W-:Y:S01]  /*2430*/  STG.E desc[UR16][R4.64+-0x1c], R11 ;  /* 0xffffe40b04007986 */ /* 0x0001e2000c101910 */
[----:B------:R-:W-:-:S02]  /*2440*/  FSETP.GEU.AND P1, PT, R22, -126, PT ;  /* 0xc2fc00001600780b */ /* 0x000fc40003f2e000 */
[----:B------:R1:W4:Y:S01]  /*2450*/  MUFU.EX2 R23, R20 ;  /* 0x0000001400177308 */ /* 0x0003220000000800 */
[----:B---3--:R-:W-:Y:S01]  /*2460*/  FMUL R24, R26, 1.4426950216293334961 ;  /* 0x3fb8aa3b1a187820 */ /* 0x008fe20000400000 */
[--C-:B------:R-:W-:Y:S01]  /*2470*/  FADD R26, R10, -R14.reuse ;  /* 0x8000000e0a1a7221 */ /* 0x100fe20000000000 */
[----:B------:R-:W-:Y:S01]  /*2480*/  @!P2 FMUL R16, R16, 0.5 ;  /* 0x3f0000001010a820 */ /* 0x000fe20000400000 */
[----:B--2---:R-:W-:Y:S01]  /*2490*/  @!P4 FMUL R19, R19, R19 ;  /* 0x000000131313c220 */ /* 0x004fe20000400000 */
[----:B------:R0:W-:Y:S01]  /*24a0*/  STG.E desc[UR16][R4.64+-0x18], R7 ;  /* 0xffffe80704007986 */ /* 0x0001e2000c101910 */
[----:B------:R-:W-:Y:S01]  /*24b0*/  FSETP.GEU.AND P0, PT, R24, -126, PT ;  /* 0xc2fc00001800780b */ /* 0x000fe20003f0e000 */
[----:B------:R-:W-:Y:S01]  /*24c0*/  FMUL R26, R26, 1.4426950216293334961 ;  /* 0x3fb8aa3b1a1a7820 */ /* 0x000fe20000400000 */
[----:B------:R2:W3:Y:S01]  /*24d0*/  MUFU.EX2 R27, R18 ;  /* 0x00000012001b7308 */ /* 0x0004e20000000800 */
[--C-:B-1----:R-:W-:Y:S01]  /*24e0*/  FADD R20, R9, -R14.reuse ;  /* 0x8000000e09147221 */ /* 0x102fe20000000000 */
[----:B-----5:R-:W-:Y:S01]  /*24f0*/  @!P6 FMUL R21, R21, R21 ;  /* 0x000000151515e220 */ /* 0x020fe20000400000 */
[----:B------:R-:W-:Y:S01]  /*2500*/  @!P1 FMUL R22, R22, 0.5 ;  /* 0x3f00000016169820 */ /* 0x000fe20000400000 */
[----:B------:R-:W-:Y:S01]  /*2510*/  FSETP.GEU.AND P4, PT, R26, -126, PT ;  /* 0xc2fc00001a00780b */ /* 0x000fe20003f8e000 */
[----:B------:R-:W-:Y:S01]  /*2520*/  FMUL R20, R20, 1.4426950216293334961 ;  /* 0x3fb8aa3b14147820 */ /* 0x000fe20000400000 */
[----:B------:R-:W-:Y:S01]  /*2530*/  FSETP.GEU.AND P6, PT, R28, -126, PT ;  /* 0xc2fc00001c00780b */ /* 0x000fe20003fce000 */
[----:B------:R0:W-:Y:S01]  /*2540*/  STG.E desc[UR16][R4.64+-0x14], R19 ;  /* 0xffffec1304007986 */ /* 0x0001e2000c101910 */
[----:B------:R1:W5:Y:S01]  /*2550*/  MUFU.EX2 R10, R16 ;  /* 0x00000010000a7308 */ /* 0x0003620000000800 */
[----:B--2---:R-:W-:Y:S01]  /*2560*/  FADD R18, R25, -R14 ;  /* 0x8000000e19127221 */ /* 0x004fe20000000000 */
[----:B----4-:R-:W-:Y:S01]  /*2570*/  @!P5 FMUL R23, R23, R23 ;  /* 0x000000171717d220 */ /* 0x010fe20000400000 */
[----:B------:R-:W-:Y:S01]  /*2580*/  @!P0 FMUL R24, R24, 0.5 ;  /* 0x3f00000018188820 */ /* 0x000fe20000400000 */
[----:B------:R0:W-:Y:S01]  /*2590*/  STG.E desc[UR16][R4.64+-0x10], R21 ;  /* 0xfffff01504007986 */ /* 0x0001e2000c101910 */
[----:B------:R-:W-:-:S03]  /*25a0*/  FMUL R18, R18, 1.4426950216293334961 ;  /* 0x3fb8aa3b12127820 */ /* 0x000fc60000400000 */
[----:B------:R2:W4:Y:S01]  /*25b0*/  MUFU.EX2 R29, R22 ;  /* 0x00000016001d7308 */ /* 0x0005220000000800 */
[----:B-1----:R-:W-:Y:S01]  /*25c0*/  FADD R16, R17, -R14 ;  /* 0x8000000e11107221 */ /* 0x002fe20000000000 */
[----:B---3--:R-:W-:Y:S01]  /*25d0*/  @!P3 FMUL R27, R27, R27 ;  /* 0x0000001b1b1bb220 */ /* 0x008fe20000400000 */
[----:B------:R-:W-:Y:S01]  /*25e0*/  FSETP.GEU.AND P5, PT, R18, -126, PT ;  /* 0xc2fc00001200780b */ /* 0x000fe20003fae000 */
[----:B------:R-:W-:Y:S01]  /*25f0*/  @!P4 FMUL R26, R26, 0.5 ;  /* 0x3f0000001a1ac820 */ /* 0x000fe20000400000 */
[----:B------:R-:W-:Y:S01]  /*2600*/  FMUL R16, R16, 1.4426950216293334961 ;  /* 0x3fb8aa3b10107820 */ /* 0x000fe20000400000 */
[----:B------:R-:W-:Y:S01]  /*2610*/  @!P6 FMUL R28, R28, 0.5 ;  /* 0x3f0000001c1ce820 */ /* 0x000fe20000400000 */
[----:B------:R0:W-:Y:S01]  /*2620*/  STG.E desc[UR16][R4.64+-0xc], R23 ;  /* 0xfffff41704007986 */ /* 0x0001e2000c101910 */
[----:B------:R1:W3:Y:S01]  /*2630*/  MUFU.EX2 R25, R24 ;  /* 0x0000001800197308 */ /* 0x0002e20000000800 */
[----:B--2---:R-:W-:Y:S01]  /*2640*/  FADD R22, R8, R3 ;  /* 0x0000000308167221 */ /* 0x004fe20000000000 */
[----:B-----5:R-:W-:Y:S01]  /*2650*/  @!P2 FMUL R10, R10, R10 ;  /* 0x0000000a0a0aa220 */ /* 0x020fe20000400000 */
[----:B------:R-:W-:Y:S01]  /*2660*/  FSETP.GEU.AND P3, PT, R16, -126, PT ;  /* 0xc2fc00001000780b */ /* 0x000fe20003f6e000 */
[----:B------:R0:W-:Y:S01]  /*2670*/  STG.E desc[UR16][R4.64+-0x8], R27 ;  /* 0xfffff81b04007986 */ /* 0x0001e2000c101910 */
[----:B------:R-:W-:Y:S01]  /*2680*/  FSETP.GEU.AND P2, PT, R20, -126, PT ;  /* 0xc2fc00001400780b */ /* 0x000fe20003f4e000 */
[----:B------:R-:W-:-:S02]  /*2690*/  FADD R22, R22, R11 ;  /* 0x0000000b16167221 */ /* 0x000fc40000000000 */
[----:B------:R-:W-:Y:S01]  /*26a0*/  @!P5 FMUL R18, R18, 0.5 ;  /* 0x3f0000001212d820 */ /* 0x000fe20000400000 */
[----:B-1----:R-:W-:Y:S01]  /*26b0*/  FADD R24, R15, -R14 ;  /* 0x8000000e0f187221 */ /* 0x002fe20000000000 */
[----:B----4-:R-:W-:Y:S01]  /*26c0*/  @!P1 FMUL R29, R29, R29 ;  /* 0x0000001d1d1d9220 */ /* 0x010fe20000400000 */
[----:B------:R-:W-:Y:S01]  /*26d0*/  FADD R22, R22, R7 ;  /* 0x0000000716167221 */ /* 0x000fe20000000000 */
[----:B------:R-:W1:Y:S01]  /*26e0*/  MUFU.EX2 R15, R18 ;  /* 0x00000012000f7308 */ /* 0x000e620000000800 */
[----:B------:R-:W-:Y:S01]  /*26f0*/  FMUL R3, R24, 1.4426950216293334961 ;  /* 0x3fb8aa3b18037820 */ /* 0x000fe20000400000 */
[----:B------:R0:W-:Y:S01]  /*2700*/  STG.E desc[UR16][R4.64+-0x4], R10 ;  /* 0xfffffc0a04007986 */ /* 0x0001e2000c101910 */
[----:B------:R-:W-:Y:S01]  /*2710*/  FADD R22, R22, R19 ;  /* 0x0000001316167221 */ /* 0x000fe20000000000 */
[----:B------:R-:W-:Y:S01]  /*2720*/  @!P3 FMUL R16, R16, 0.5 ;  /* 0x3f0000001010b820 */ /* 0x000fe20000400000 */
[----:B---3--:R-:W-:Y:S01]  /*2730*/  @!P0 FMUL R25, R25, R25 ;  /* 0x0000001919198220 */ /* 0x008fe20000400000 */
[----:B------:R-:W-:Y:S01]  /*2740*/  FSETP.GEU.AND P1, PT, R3, -126, PT ;  /* 0xc2fc00000300780b */ /* 0x000fe20003f2e000 */
[----:B------:R-:W-:Y:S01]  /*2750*/  @!P2 FMUL R20, R20, 0.5 ;  /* 0x3f0000001414a820 */ /* 0x000fe20000400000 */
[----:B------:R-:W-:Y:S01]  /*2760*/  FADD R22, R22, R21 ;  /* 0x0000001516167221 */ /* 0x000fe20000000000 */
[----:B------:R-:W2:Y:S01]  /*2770*/  MUFU.EX2 R17, R26 ;  /* 0x0000001a00117308 */ /* 0x000ea20000000800 */
[----:B------:R0:W-:Y:S02]  /*2780*/  STG.E desc[UR16][R4.64], R29 ;  /* 0x0000001d04007986 */ /* 0x0001e4000c101910 */
[----:B------:R-:W-:-:S02]  /*2790*/  FADD R22, R22, R23 ;  /* 0x0000001716167221 */ /* 0x000fc40000000000 */
[----:B------:R0:W-:Y:S02]  /*27a0*/  STG.E desc[UR16][R4.64+0x4], R25 ;  /* 0x0000041904007986 */ /* 0x0001e4000c101910 */
[----:B------:R-:W-:Y:S01]  /*27b0*/  FADD R22, R22, R27 ;  /* 0x0000001b16167221 */ /* 0x000fe20000000000 */
[----:B------:R-:W3:Y:S01]  /*27c0*/  MUFU.EX2 R9, R28 ;  /* 0x0000001c00097308 */ /* 0x000ee20000000800 */
[----:B-1----:R-:W-:Y:S01]  /*27d0*/  @!P5 FMUL R15, R15, R15 ;  /* 0x0000000f0f0fd220 */ /* 0x002fe20000400000 */
[----:B------:R-:W-:Y:S01]  /*27e0*/  @!P1 FMUL R3, R3, 0.5 ;  /* 0x3f00000003039820 */ /* 0x000fe20000400000 */
[----:B------:R-:W-:-:S03]  /*27f0*/  FADD R22, R22, R10 ;  /* 0x0000000a16167221 */ /* 0x000fc60000000000 */
[----:B------:R0:W-:Y:S01]  /*2800*/  STG.E desc[UR16][R4.64+0x10], R15 ;  /* 0x0000100f04007986 */ /* 0x0001e2000c101910 */
[----:B------:R-:W-:Y:S01]  /*2810*/  FADD R22, R22, R29 ;  /* 0x0000001d16167221 */ /* 0x000fe20000000000 */
[----:B------:R-:W1:Y:S01]  /*2820*/  MUFU.EX2 R16, R16 ;  /* 0x0000001000107308 */ /* 0x000e620000000800 */
[----:B--2---:R-:W-:Y:S02]  /*2830*/  @!P4 FMUL R17, R17, R17 ;  /* 0x000000111111c220 */ /* 0x004fe40000400000 */
[----:B------:R-:W-:-:S03]  /*2840*/  FADD R22, R22, R25 ;  /* 0x0000001916167221 */ /* 0x000fc60000000000 */
[----:B------:R0:W-:Y:S01]  /*2850*/  STG.E desc[UR16][R4.64+0x8], R17 ;  /* 0x0000081104007986 */ /* 0x0001e2000c101910 */
[----:B------:R-:W-:Y:S01]  /*2860*/  FADD R22, R22, R17 ;  /* 0x0000001116167221 */ /* 0x000fe20000000000 */
[----:B------:R-:W2:Y:S01]  /*2870*/  MUFU.EX2 R20, R20 ;  /* 0x0000001400147308 */ /* 0x000ea20000000800 */
[----:B---3--:R-:W-:-:S04]  /*2880*/  @!P6 FMUL R9, R9, R9 ;  /* 0x000000090909e220 */ /* 0x008fc80000400000 */
[----:B------:R-:W-:Y:S01]  /*2890*/  FADD R22, R22, R9 ;  /* 0x0000000916167221 */ /* 0x000fe20000000000 */
[----:B------:R0:W-:Y:S02]  /*28a0*/  STG.E desc[UR16][R4.64+0xc], R9 ;  /* 0x00000c0904007986 */ /* 0x0001e4000c101910 */
[----:B------:R3:W4:Y:S01]  /*28b0*/  MUFU.EX2 R18, R3 ;  /* 0x0000000300127308 */ /* 0x0007220000000800 */
[----:B-1----:R-:W-:-:S05]  /*28c0*/  @!P3 FMUL R16, R16, R16 ;  /* 0x000000101010b220 */ /* 0x002fca0000400000 */
[----:B------:R0:W-:Y:S01]  /*28d0*/  STG.E desc[UR16][R4.64+0x14], R16 ;  /* 0x0000141004007986 */ /* 0x0001e2000c101910 */
[----:B--2---:R-:W-:Y:S01]  /*28e0*/  @!P2 FMUL R20, R20, R20 ;  /* 0x000000141414a220 */ /* 0x004fe20000400000 */
[----:B---3--:R-:W-:-:S04]  /*28f0*/  FADD R3, R22, R15 ;  /* 0x0000000f16037221 */ /* 0x008fc80000000000 */
[----:B------:R0:W-:Y:S01]  /*2900*/  STG.E desc[UR16][R4.64+0x18], R20 ;  /* 0x0000181404007986 */ /* 0x0001e2000c101910 */
[----:B------:R-:W-:Y:S01]  /*2910*/  FADD R3, R3, R16 ;  /* 0x0000001003037221 */ /* 0x000fe20000000000 */
[----:B----4-:R-:W-:-:S03]  /*2920*/  @!P1 FMUL R18, R18, R18 ;  /* 0x0000001212129220 */ /* 0x010fc60000400000 */
[----:B------:R-:W-:Y:S02]  /*2930*/  FADD R3, R3, R20 ;  /* 0x0000001403037221 */ /* 0x000fe40000000000 */
[----:B------:R0:W-:Y:S02]  /*2940*/  STG.E desc[UR16][R4.64+0x1c], R18 ;  /* 0x00001c1204007986 */ /* 0x0001e4000c101910 */
[----:B------:R-:W-:Y:S01]  /*2950*/  FADD R3, R3, R18 ;  /* 0x0000001203037221 */ /* 0x000fe20000000000 */
[----:B------:R-:W-:Y:S06]  /*2960*/  BRA.U UP1, `(.L_x_19) ;  /* 0xfffffff501a47547 */ /* 0x000fec000b83ffff */
.L_x_18:
[----:B------:R-:W-:Y:S05]  /*2970*/  BRA.U !UP0, `(.L_x_17) ;  /* 0x0000000908407547 */ /* 0x000fea000b800000 */
[----:B------:R-:W1:Y:S01]  /*2980*/  LDCU UR5, c[0x0][0x3b0] ;  /* 0x00007600ff0577ac */ /* 0x000e620008000800 */
[----:B------:R-:W-:Y:S02]  /*2990*/  UISETP.GE.U32.AND UP0, UPT, UR8, 0x8, UPT ;  /* 0x000000080800788c */ /* 0x000fe4000bf06070 */
[----:B-1----:R-:W-:-:S04]  /*29a0*/  ULOP3.LUT UR6, UR5, 0x7, URZ, 0xc0, !UPT ;  /* 0x0000000705067892 */ /* 0x002fc8000f8ec0ff */
[----:B------:R-:W-:-:S03]  /*29b0*/  UISETP.NE.AND UP1, UPT, UR6, URZ, UPT ;  /* 0x000000ff0600728c */ /* 0x000fc6000bf25270 */
[----:B------:R-:W-:Y:S08]  /*29c0*/  BRA.U !UP0, `(.L_x_20) ;  /* 0x0000000508307547 */ /* 0x000ff0000b800000 */
[----:B0--3--:R-:W0:Y:S01]  /*29d0*/  LDC.64 R4, c[0x0][0x398] ;  /* 0x0000e600ff047b82 */ /* 0x009e220000000a00 */
[----:B------:R-:W-:-:S05]  /*29e0*/  IADD3 R7, PT, PT, R6, UR4, RZ ;  /* 0x0000000406077c10 */ /* 0x000fca000fffe0ff */
[----:B0-----:R-:W-:-:S05]  /*29f0*/  IMAD.WIDE R4, R7, 0x4, R4 ;  /* 0x0000000407047825 */ /* 0x001fca00078e0204 */
[----:B------:R-:W2:Y:S04]  /*2a00*/  LDG.E R9, desc[UR16][R4.64] ;  /* 0x0000001004097981 */ /* 0x000ea8000c1e1900 */
[----:B------:R-:W3:Y:S04]  /*2a10*/  LDG.E R11, desc[UR16][R4.64+0x4] ;  /* 0x00000410040b7981 */ /* 0x000ee8000c1e1900 */
[----:B------:R-:W4:Y:S04]  /*2a20*/  LDG.E R15, desc[UR16][R4.64+0x8] ;  /* 0x00000810040f7981 */ /* 0x000f28000c1e1900 */
[----:B------:R-:W5:Y:S04]  /*2a30*/  LDG.E R17, desc[UR16][R4.64+0xc] ;  /* 0x00000c1004117981 */ /* 0x000f68000c1e1900 */
[----:B------:R-:W5:Y:S04]  /*2a40*/  LDG.E R19, desc[UR16][R4.64+0x10] ;  /* 0x0000101004137981 */ /* 0x000f68000c1e1900 */
[----:B------:R-:W5:Y:S04]  /*2a50*/  LDG.E R21, desc[UR16][R4.64+0x14] ;  /* 0x0000141004157981 */ /* 0x000f68000c1e1900 */
[----:B------:R-:W5:Y:S04]  /*2a60*/  LDG.E R23, desc[UR16][R4.64+0x18] ;  /* 0x0000181004177981 */ /* 0x000f68000c1e1900 */
[----:B------:R-:W5:Y:S01]  /*2a70*/  LDG.E R7, desc[UR16][R4.64+0x1c] ;  /* 0x00001c1004077981 */ /* 0x000f62000c1e1900 */
[----:B------:R-:W-:Y:S01]  /*2a80*/  UIADD3 UR4, UPT, UPT, UR4, 0x8, URZ ;  /* 0x0000000804047890 */ /* 0x000fe2000fffe0ff */
[----:B--2---:R-:W-:-:S04]  /*2a90*/  FADD R9, R9, -R14 ;  /* 0x8000000e09097221 */ /* 0x004fc80000000000 */
[----:B------:R-:W-:Y:S01]  /*2aa0*/  FMUL R2, R9, 1.4426950216293334961 ;  /* 0x3fb8aa3b09027820 */ /* 0x000fe20000400000 */
[--C-:B---3--:R-:W-:Y:S01]  /*2ab0*/  FADD R11, R11, -R14.reuse ;  /* 0x8000000e0b0b7221 */ /* 0x108fe20000000000 */
[----:B----4-:R-:W-:-:S03]  /*2ac0*/  FADD R15, R15, -R14 ;  /* 0x8000000e0f0f7221 */ /* 0x010fc60000000000 */
[----:B------:R-:W-:Y:S01]  /*2ad0*/  FSETP.GEU.AND P6, PT, R2, -126, PT ;  /* 0xc2fc00000200780b */ /* 0x000fe20003fce000 */
[----:B------:R-:W-:Y:S01]  /*2ae0*/  FMUL R9, R11, 1.4426950216293334961 ;  /* 0x3fb8aa3b0b097820 */ /* 0x000fe20000400000 */
[----:B-----5:R-:W-:Y:S01]  /*2af0*/  FADD R17, R17, -R14 ;  /* 0x8000000e11117221 */ /* 0x020fe20000000000 */
[----:B------:R-:W-:-:S03]  /*2b00*/  FMUL R15, R15, 1.4426950216293334961 ;  /* 0x3fb8aa3b0f0f7820 */ /* 0x000fc60000400000 */
[----:B------:R-:W-:Y:S01]  /*2b10*/  FSETP.GEU.AND P5, PT, R9, -126, PT ;  /* 0xc2fc00000900780b */ /* 0x000fe20003fae000 */
[--C-:B------:R-:W-:Y:S01]  /*2b20*/  FADD R19, R19, -R14.reuse ;  /* 0x8000000e13137221 */ /* 0x100fe20000000000 */
[----:B------:R-:W-:Y:S01]  /*2b30*/  FMUL R17, R17, 1.4426950216293334961 ;  /* 0x3fb8aa3b11117820 */ /* 0x000fe20000400000 */
[----:B------:R-:W-:Y:S01]  /*2b40*/  FSETP.GEU.AND P4, PT, R15, -126, PT ;  /* 0xc2fc00000f00780b */ /* 0x000fe20003f8e000 */
[--C-:B------:R-:W-:Y:S01]  /*2b50*/  FADD R21, R21, -R14.reuse ;  /* 0x8000000e15157221 */ /* 0x100fe20000000000 */
[----:B------:R-:W-:Y:S02]  /*2b60*/  FMUL R19, R19, 1.4426950216293334961 ;  /* 0x3fb8aa3b13137820 */ /* 0x000fe40000400000 */
[----:B------:R-:W-:Y:S01]  /*2b70*/  @!P6 FMUL R2, R2, 0.5 ;  /* 0x3f0000000202e820 */ /* 0x000fe20000400000 */
[----:B------:R-:W-:Y:S01]  /*2b80*/  FSETP.GEU.AND P3, PT, R17, -126, PT ;  /* 0xc2fc00001100780b */ /* 0x000fe20003f6e000 */
[----:B------:R-:W-:Y:S01]  /*2b90*/  FADD R23, R23, -R14 ;  /* 0x8000000e17177221 */ /* 0x000fe20000000000 */
[----:B------:R-:W-:Y:S01]  /*2ba0*/  FMUL R21, R21, 1.4426950216293334961 ;  /* 0x3fb8aa3b15157820 */ /* 0x000fe20000400000 */
[----:B------:R-:W-:-:S02]  /*2bb0*/  FSETP.GEU.AND P2, PT, R19, -126, PT ;  /* 0xc2fc00001300780b */ /* 0x000fc40003f4e000 */
[----:B------:R-:W0:Y:S01]  /*2bc0*/  MUFU.EX2 R2, R2 ;  /* 0x0000000200027308 */ /* 0x000e220000000800 */
[----:B------:R-:W-:Y:S01]  /*2bd0*/  FADD R7, R7, -R14 ;  /* 0x8000000e07077221 */ /* 0x000fe20000000000 */
[----:B------:R-:W-:Y:S01]  /*2be0*/  FMUL R23, R23, 1.4426950216293334961 ;  /* 0x3fb8aa3b17177820 */ /* 0x000fe20000400000 */
[----:B------:R-:W-:Y:S01]  /*2bf0*/  FSETP.GEU.AND P1, PT, R21, -126, PT ;  /* 0xc2fc00001500780b */ /* 0x000fe20003f2e000 */
[----:B------:R-:W-:Y:S01]  /*2c00*/  @!P5 FMUL R9, R9, 0.5 ;  /* 0x3f0000000909d820 */ /* 0x000fe20000400000 */
[----:B------:R-:W-:Y:S01]  /*2c10*/  FMUL R7, R7, 1.4426950216293334961 ;  /* 0x3fb8aa3b07077820 */ /* 0x000fe20000400000 */
[----:B------:R-:W-:Y:S01]  /*2c20*/  @!P4 FMUL R15, R15, 0.5 ;  /* 0x3f0000000f0fc820 */ /* 0x000fe20000400000 */
[----:B------:R-:W-:Y:S01]  /*2c30*/  FSETP.GEU.AND P0, PT, R23, -126, PT ;  /* 0xc2fc00001700780b */ /* 0x000fe20003f0e000 */
[----:B------:R-:W-:Y:S02]  /*2c40*/  @!P3 FMUL R17, R17, 0.5 ;  /* 0x3f0000001111b820 */ /* 0x000fe40000400000 */
[----:B------:R-:W1:Y:S01]  /*2c50*/  MUFU.EX2 R9, R9 ;  /* 0x0000000900097308 */ /* 0x000e620000000800 */
[----:B------:R-:W-:-:S05]  /*2c60*/  @!P2 FMUL R19, R19, 0.5 ;  /* 0x3f0000001313a820 */ /* 0x000fca0000400000 */
[----:B------:R-:W-:Y:S01]  /*2c70*/  @!P1 FMUL R21, R21, 0.5 ;  /* 0x3f00000015159820 */ /* 0x000fe20000400000 */
[----:B0-----:R-:W-:Y:S01]  /*2c80*/  @!P6 FMUL R2, R2, R2 ;  /* 0x000000020202e220 */ /* 0x001fe20000400000 */
[----:B------:R-:W-:Y:S01]  /*2c90*/  FSETP.GEU.AND P6, PT, R7, -126, PT ;  /* 0xc2fc00000700780b */ /* 0x000fe20003fce000 */
[----:B------:R-:W0:Y:S01]  /*2ca0*/  MUFU.EX2 R15, R15 ;  /* 0x0000000f000f7308 */ /* 0x000e220000000800 */
[----:B------:R-:W-:Y:S01]  /*2cb0*/  @!P0 FMUL R23, R23, 0.5 ;  /* 0x3f00000017178820 */ /* 0x000fe20000400000 */
[----:B------:R-:W-:Y:S01]  /*2cc0*/  FADD R8, R3, R2 ;  /* 0x0000000203087221 */ /* 0x000fe20000000000 */
[----:B------:R2:W-:Y:S05]  /*2cd0*/  STG.E desc[UR16][R4.64], R2 ;  /* 0x0000000204007986 */ /* 0x0005ea000c101910 */
[----:B------:R-:W3:Y:S01]  /*2ce0*/  MUFU.EX2 R17, R17 ;  /* 0x0000001100117308 */ /* 0x000ee20000000800 */
[----:B-1----:R-:W-:-:S03]  /*2cf0*/  @!P5 FMUL R9, R9, R9 ;  /* 0x000000090909d220 */ /* 0x002fc60000400000 */
[----:B------:R-:W-:Y:S01]  /*2d00*/  @!P6 FMUL R7, R7, 0.5 ;  /* 0x3f0000000707e820 */ /* 0x000fe20000400000 */
[----:B------:R-:W-:Y:S01]  /*2d10*/  FADD R8, R8, R9 ;  /* 0x0000000908087221 */ /* 0x000fe20000000000 */
[----:B------:R2:W-:Y:S02]  /*2d20*/  STG.E desc[UR16][R4.64+0x4], R9 ;  /* 0x0000040904007986 */ /* 0x0005e4000c101910 */
[----:B------:R-:W1:Y:S01]  /*2d30*/  MUFU.EX2 R19, R19 ;  /* 0x0000001300137308 */ /* 0x000e620000000800 */
[----:B0-----:R-:W-:-:S04]  /*2d40*/  @!P4 FMUL R15, R15, R15 ;  /* 0x0000000f0f0fc220 */ /* 0x001fc80000400000 */
[----:B------:R-:W-:Y:S01]  /*2d50*/  FADD R8, R8, R15 ;  /* 0x0000000f08087221 */ /* 0x000fe20000000000 */
[----:B------:R2:W-:Y:S02]  /*2d60*/  STG.E desc[UR16][R4.64+0x8], R15 ;  /* 0x0000080f04007986 */ /* 0x0005e4000c101910 */
[----:B------:R-:W0:Y:S01]  /*2d70*/  MUFU.EX2 R21, R21 ;  /* 0x0000001500157308 */ /* 0x000e220000000800 */
[----:B---3--:R-:W-:-:S04]  /*2d80*/  @!P3 FMUL R17, R17, R17 ;  /* 0x000000111111b220 */ /* 0x008fc80000400000 */
[----:B------:R-:W-:Y:S01]  /*2d90*/  FADD R8, R8, R17 ;  /* 0x0000001108087221 */ /* 0x000fe20000000000 */
[----:B------:R2:W-:Y:S02]  /*2da0*/  STG.E desc[UR16][R4.64+0xc], R17 ;  /* 0x00000c1104007986 */ /* 0x0005e4000c101910 */
[----:B------:R-:W3:Y:S01]  /*2db0*/  MUFU.EX2 R23, R23 ;  /* 0x0000001700177308 */ /* 0x000ee20000000800 */
[----:B-1----:R-:W-:-:S04]  /*2dc0*/  @!P2 FMUL R19, R19, R19 ;  /* 0x000000131313a220 */ /* 0x002fc80000400000 */
[----:B------:R-:W-:Y:S01]  /*2dd0*/  FADD R8, R8, R19 ;  /* 0x0000001308087221 */ /* 0x000fe20000000000 */
[----:B------:R2:W-:Y:S02]  /*2de0*/  STG.E desc[UR16][R4.64+0x10], R19 ;  /* 0x0000101304007986 */ /* 0x0005e4000c101910 */
[----:B------:R-:W1:Y:S01]  /*2df0*/  MUFU.EX2 R7, R7 ;  /* 0x0000000700077308 */ /* 0x000e620000000800 */
[----:B0-----:R-:W-:-:S04]  /*2e00*/  @!P1 FMUL R21, R21, R21 ;  /* 0x0000001515159220 */ /* 0x001fc80000400000 */
[----:B------:R-:W-:Y:S01]  /*2e10*/  FADD R8, R8, R21 ;  /* 0x0000001508087221 */ /* 0x000fe20000000000 */
[----:B------:R2:W-:Y:S01]  /*2e20*/  STG.E desc[UR16][R4.64+0x14], R21 ;  /* 0x0000141504007986 */ /* 0x0005e2000c101910 */
[----:B---3--:R-:W-:-:S04]  /*2e30*/  @!P0 FMUL R23, R23, R23 ;  /* 0x0000001717178220 */ /* 0x008fc80000400000 */
[----:B------:R-:W-:Y:S01]  /*2e40*/  FADD R8, R8, R23 ;  /* 0x0000001708087221 */ /* 0x000fe20000000000 */
[----:B------:R2:W-:Y:S01]  /*2e50*/  STG.E desc[UR16][R4.64+0x18], R23 ;  /* 0x0000181704007986 */ /* 0x0005e2000c101910 */
[----:B-1----:R-:W-:-:S04]  /*2e60*/  @!P6 FMUL R7, R7, R7 ;  /* 0x000000070707e220 */ /* 0x002fc80000400000 */
[----:B------:R-:W-:Y:S01]  /*2e70*/  FADD R3, R8, R7 ;  /* 0x0000000708037221 */ /* 0x000fe20000000000 */
[----:B------:R2:W-:Y:S06]  /*2e80*/  STG.E desc[UR16][R4.64+0x1c], R7 ;  /* 0x00001c0704007986 */ /* 0x0005ec000c101910 */
.L_x_20:
[----:B------:R-:W-:Y:S05]  /*2e90*/  BRA.U !UP1, `(.L_x_17) ;  /* 0x0000000109f87547 */ /* 0x000fea000b800000 */
[----:B------:R-:W-:Y:S02]  /*2ea0*/  UISETP.GE.U32.AND UP0, UPT, UR6, 0x4, UPT ;  /* 0x000000040600788c */ /* 0x000fe4000bf06070 */
[----:B------:R-:W-:-:S04]  /*2eb0*/  ULOP3.LUT UR5, UR5, 0x3, URZ, 0xc0, !UPT ;  /* 0x0000000305057892 */ /* 0x000fc8000f8ec0ff */
[----:B------:R-:W-:-:S03]  /*2ec0*/  UISETP.NE.AND UP1, UPT, UR5, URZ, UPT ;  /* 0x000000ff0500728c */ /* 0x000fc6000bf25270 */
[----:B------:R-:W-:Y:S08]  /*2ed0*/  BRA.U !UP0, `(.L_x_21) ;  /* 0x0000000108a07547 */ /* 0x000ff0000b800000 */
[----:B0-23--:R-:W0:Y:S01]  /*2ee0*/  LDC.64 R4, c[0x0][0x398] ;  /* 0x0000e600ff047b82 */ /* 0x00de220000000a00 */
[----:B------:R-:W-:-:S05]  /*2ef0*/  IADD3 R7, PT, PT, R6, UR4, RZ ;  /* 0x0000000406077c10 */ /* 0x000fca000fffe0ff */
[----:B0-----:R-:W-:-:S05]  /*2f00*/  IMAD.WIDE R4, R7, 0x4, R4 ;  /* 0x0000000407047825 */ /* 0x001fca00078e0204 */
[----:B------:R-:W2:Y:S04]  /*2f10*/  LDG.E R7, desc[UR16][R4.64] ;  /* 0x0000001004077981 */ /* 0x000ea8000c1e1900 */
[----:B------:R-:W3:Y:S04]  /*2f20*/  LDG.E R9, desc[UR16][R4.64+0x4] ;  /* 0x0000041004097981 */ /* 0x000ee8000c1e1900 */
[----:B------:R-:W4:Y:S04]  /*2f30*/  LDG.E R11, desc[UR16][R4.64+0x8] ;  /* 0x00000810040b7981 */ /* 0x000f28000c1e1900 */
[----:B------:R-:W5:Y:S01]  /*2f40*/  LDG.E R15, desc[UR16][R4.64+0xc] ;  /* 0x00000c10040f7981 */ /* 0x000f62000c1e1900 */
[----:B------:R-:W-:Y:S01]  /*2f50*/  UIADD3 UR4, UPT, UPT, UR4, 0x4, URZ ;  /* 0x0000000404047890 */ /* 0x000fe2000fffe0ff */
[--C-:B--2---:R-:W-:Y:S01]  /*2f60*/  FADD R7, R7, -R14.reuse ;  /* 0x8000000e07077221 */ /* 0x104fe20000000000 */
[----:B---3--:R-:W-:-:S03]  /*2f70*/  FADD R9, R9, -R14 ;  /* 0x8000000e09097221 */ /* 0x008fc60000000000 */
[----:B------:R-:W-:Y:S01]  /*2f80*/  FMUL R7, R7, 1.4426950216293334961 ;  /* 0x3fb8aa3b07077820 */ /* 0x000fe20000400000 */
[----:B----4-:R-:W-:Y:S01]  /*2f90*/  FADD R11, R11, -R14 ;  /* 0x8000000e0b0b7221 */ /* 0x010fe20000000000 */
[----:B------:R-:W-:-:S03]  /*2fa0*/  FMUL R9, R9, 1.4426950216293334961 ;  /* 0x3fb8aa3b09097820 */ /* 0x000fc60000400000 */
[----:B------:R-:W-:Y:S01]  /*2fb0*/  FSETP.GEU.AND P0, PT, R7, -126, PT ;  /* 0xc2fc00000700780b */ /* 0x000fe20003f0e000 */
[----:B-----5:R-:W-:Y:S01]  /*2fc0*/  FADD R15, R15, -R14 ;  /* 0x8000000e0f0f7221 */ /* 0x020fe20000000000 */
[----:B------:R-:W-:Y:S01]  /*2fd0*/  FMUL R11, R11, 1.4426950216293334961 ;  /* 0x3fb8aa3b0b0b7820 */ /* 0x000fe20000400000 */
[----:B------:R-:W-:Y:S02]  /*2fe0*/  FSETP.GEU.AND P1, PT, R9, -126, PT ;  /* 0xc2fc00000900780b */ /* 0x000fe40003f2e000 */
[----:B------:R-:W-:Y:S02]  /*2ff0*/  FMUL R15, R15, 1.4426950216293334961 ;  /* 0x3fb8aa3b0f0f7820 */ /* 0x000fe40000400000 */
[----:B------:R-:W-:-:S03]  /*3000*/  FSETP.GEU.AND P2, PT, R11, -126, PT ;  /* 0xc2fc00000b00780b */ /* 0x000fc60003f4e000 */
[----:B------:R-:W-:-:S03]  /*3010*/  FSETP.GEU.AND P3, PT, R15, -126, PT ;  /* 0xc2fc00000f00780b */ /* 0x000fc60003f6e000 */
[----:B------:R-:W-:-:S03]  /*3020*/  @!P0 FMUL R7, R7, 0.5 ;  /* 0x3f00000007078820 */ /* 0x000fc60000400000 */
[----:B------:R-:W-:Y:S01]  /*3030*/  @!P1 FMUL R9, R9, 0.5 ;  /* 0x3f00000009099820 */ /* 0x000fe20000400000 */
[----:B------:R-:W0:Y:S03]  /*3040*/  MUFU.EX2 R2, R7 ;  /* 0x0000000700027308 */ /* 0x000e260000000800 */
[----:B------:R-:W-:-:S03]  /*3050*/  @!P2 FMUL R11, R11, 0.5 ;  /* 0x3f0000000b0ba820 */ /* 0x000fc60000400000 */
[----:B------:R-:W-:Y:S02]  /*3060*/  @!P3 FMUL R15, R15, 0.5 ;  /* 0x3f0000000f0fb820 */ /* 0x000fe40000400000 */
[----:B------:R-:W1:Y:S08]  /*3070*/  MUFU.EX2 R8, R9 ;  /* 0x0000000900087308 */ /* 0x000e700000000800 */
[----:B------:R-:W2:Y:S01]  /*3080*/  MUFU.EX2 R10, R11 ;  /* 0x0000000b000a7308 */ /* 0x000ea20000000800 */
[----:B0-----:R-:W-:-:S04]  /*3090*/  @!P0 FMUL R2, R2, R2 ;  /* 0x0000000202028220 */ /* 0x001fc80000400000 */
[----:B------:R-:W-:Y:S01]  /*30a0*/  FADD R3, R3, R2 ;  /* 0x0000000203037221 */ /* 0x000fe20000000000 */
[----:B------:R4:W-:Y:S02]  /*30b0*/  STG.E desc[UR16][R4.64], R2 ;  /* 0x0000000204007986 */ /* 0x0009e4000c101910 */
[----:B------:R-:W0:Y:S01]  /*30c0*/  MUFU.EX2 R16, R15 ;  /* 0x0000000f00107308 */ /* 0x000e220000000800 */
[----:B-1----:R-:W-:-:S04]  /*30d0*/  @!P1 FMUL R8, R8, R8 ;  /* 0x0000000808089220 */ /* 0x002fc80000400000 */
[----:B------:R-:W-:Y:S01]  /*30e0*/  FADD R3, R3, R8 ;  /* 0x0000000803037221 */ /* 0x000fe20000000000 */
[----:B------:R4:W-:Y:S01]  /*30f0*/  STG.E desc[UR16][R4.64+0x4], R8 ;  /* 0x0000040804007986 */ /* 0x0009e2000c101910 */
[----:B--2---:R-:W-:-:S04]  /*3100*/  @!P2 FMUL R10, R10, R10 ;  /* 0x0000000a0a0aa220 */ /* 0x004fc80000400000 */
[----:B------:R-:W-:Y:S01]  /*3110*/  FADD R3, R3, R10 ;  /* 0x0000000a03037221 */ /* 0x000fe20000000000 */
[----:B------:R4:W-:Y:S01]  /*3120*/  STG.E desc[UR16][R4.64+0x8], R10 ;  /* 0x0000080a04007986 */ /* 0x0009e2000c101910 */
[----:B0-----:R-:W-:-:S04]  /*3130*/  @!P3 FMUL R16, R16, R16 ;  /* 0x000000101010b220 */ /* 0x001fc80000400000 */
[----:B------:R-:W-:Y:S01]  /*3140*/  FADD R3, R3, R16 ;  /* 0x0000001003037221 */ /* 0x000fe20000000000 */
[----:B------:R4:W-:Y:S06]  /*3150*/  STG.E desc[UR16][R4.64+0xc], R16 ;  /* 0x00000c1004007986 */ /* 0x0009ec000c101910 */
.L_x_21:
[----:B------:R-:W-:Y:S05]  /*3160*/  BRA.U !UP1, `(.L_x_17) ;  /* 0x0000000109447547 */ /* 0x000fea000b800000 */
[----:B0-2-4-:R-:W0:Y:S01]  /*3170*/  LDC.64 R8, c[0x0][0x398] ;  /* 0x0000e600ff087b82 */ /* 0x015e220000000a00 */
[----:B---3--:R-:W-:Y:S01]  /*3180*/  IADD3 R7, PT, PT, R6, UR4, RZ ;  /* 0x0000000406077c10 */ /* 0x008fe2000fffe0ff */
[----:B------:R-:W-:-:S12]  /*3190*/  UIADD3 UR5, UPT, UPT, -UR5, URZ, URZ ;  /* 0x000000ff05057290 */ /* 0x000fd8000fffe1ff */
.L_x_22:
[----:B01----:R-:W-:-:S05]  /*31a0*/  IMAD.WIDE R4, R7, 0x4, R8 ;  /* 0x0000000407047825 */ /* 0x003fca00078e0208 */
[----:B------:R-:W2:Y:S01]  /*31b0*/  LDG.E R11, desc[UR16][R4.64] ;  /* 0x00000010040b7981 */ /* 0x000ea2000c1e1900 */
[----:B------:R-:W-:Y:S01]  /*31c0*/  UIADD3 UR5, UPT, UPT, UR5, 0x1, URZ ;  /* 0x0000000105057890 */ /* 0x000fe2000fffe0ff */
[----:B------:R-:W-:-:S03]  /*31d0*/  IADD3 R7, PT, PT, R7, 0x1, RZ ;  /* 0x0000000107077810 */ /* 0x000fc60007ffe0ff */
[----:B------:R-:W-:Y:S01]  /*31e0*/  UISETP.NE.AND UP0, UPT, UR5, URZ, UPT ;  /* 0x000000ff0500728c */ /* 0x000fe2000bf05270 */
[----:B--2---:R-:W-:-:S04]  /*31f0*/  FADD R11, R11, -R14 ;  /* 0x8000000e0b0b7221 */ /* 0x004fc80000000000 */
[----:B------:R-:W-:-:S05]  /*3200*/  FMUL R11, R11, 1.4426950216293334961 ;  /* 0x3fb8aa3b0b0b7820 */ /* 0x000fca0000400000 */
[----:B------:R-:W-:-:S13]  /*3210*/  FSETP.GEU.AND P0, PT, R11, -126, PT ;  /* 0xc2fc00000b00780b */ /* 0x000fda0003f0e000 */
[----:B------:R-:W-:-:S04]  /*3220*/  @!P0 FMUL R11, R11, 0.5 ;  /* 0x3f0000000b0b8820 */ /* 0x000fc80000400000 */
[----:B------:R-:W0:Y:S02]  /*3230*/  MUFU.EX2 R2, R11 ;  /* 0x0000000b00027308 */ /* 0x000e240000000800 */
[----:B0-----:R-:W-:-:S04]  /*3240*/  @!P0 FMUL R2, R2, R2 ;  /* 0x0000000202028220 */ /* 0x001fc80000400000 */
[----:B------:R-:W-:Y:S01]  /*3250*/  FADD R3, R2, R3 ;  /* 0x0000000302037221 */ /* 0x000fe20000000000 */
[----:B------:R1:W-:Y:S01]  /*3260*/  STG.E desc[UR16][R4.64], R2 ;  /* 0x0000000204007986 */ /* 0x0003e2000c101910 */
[----:B------:R-:W-:Y:S05]  /*3270*/  BRA.U UP0, `(.L_x_22) ;  /* 0xfffffffd00c87547 */ /* 0x000fea000b83ffff */
.L_x_17:
[----:B------:R-:W5:Y:S02]  /*3280*/  LDCU UR5, c[0x0][0x3b0] ;  /* 0x00007600ff0577ac */ /* 0x000f640008000800 */
[----:B-----5:R-:W-:-:S06]  /*3290*/  UISETP.GE.AND UP0, UPT, UR5, 0x1, UPT ;  /* 0x000000010500788c */ /* 0x020fcc000bf06270 */
[----:B------:R-:W-:-:S13]  /*32a0*/  PLOP3.LUT P0, PT, PT, PT, UP0, 0x80, 0x8 ;  /* 0x000000000008781c */ /* 0x000fda0003f0f008 */
[----:B------:R-:W-:Y:S05]  /*32b0*/  @!P0 EXIT ;  /* 0x000000000000894d */ /* 0x000fea0003800000 */
[----:B------:R-:W5:Y:S01]  /*32c0*/  LDCU UR4, c[0x0][0x3b8] ;  /* 0x00007700ff0477ac */ /* 0x000f620008000800 */
[----:B------:R-:W1:Y:S01]  /*32d0*/  LDCU UR6, c[0x0][0x3b4] ;  /* 0x00007680ff0677ac */ /* 0x000e620008000800 */
[----:B------:R-:W-:Y:S02]  /*32e0*/  UIADD3 UR7, UPT, UPT, UR5, -0x1, URZ ;  /* 0xffffffff05077890 */ /* 0x000fe4000fffe0ff */
[----:B------:R-:W-:Y:S02]  /*32f0*/  ULOP3.LUT UR8, UR5, 0xf, URZ, 0xc0, !UPT ;  /* 0x0000000f05087892 */ /* 0x000fe4000f8ec0ff */
[----:B------:R-:W-:Y:S01]  /*3300*/  UISETP.GE.U32.AND UP0, UPT, UR7, 0xf, UPT ;  /* 0x0000000f0700788c */ /* 0x000fe2000bf06070 */
[----:B-----5:R-:W-:Y:S01]  /*3310*/  IMAD R13, R13, UR4, R0 ;  /* 0x000000040d0d7c24 */ /* 0x020fe2000f8e0200 */
[----:B------:R-:W-:-:S03]  /*3320*/  UMOV UR4, URZ ;  /* 0x000000ff00047c82 */ /* 0x000fc60008000000 */
[----:B-12-4-:R-:W-:-:S04]  /*3330*/  IMAD R2, R13, UR6, R12 ;  /* 0x000000060d027c24 */ /* 0x016fc8000f8e020c */
[----:B------:R-:W-:Y:S01]  /*3340*/  IMAD R2, R2, UR5, RZ ;  /* 0x0000000502027c24 */ /* 0x000fe2000f8e02ff */
[----:B------:R-:W-:Y:S06]  /*3350*/  BRA.U !UP0, `(.L_x_23) ;  /* 0x0000001108307547 */ /* 0x000fec000b800000 */
[----:B------:R-:W1:Y:S01]  /*3360*/  LDCU.64 UR6, c[0x0][0x398] ;  /* 0x00007300ff0677ac */ /* 0x000e620008000a00 */
[----:B------:R-:W-:Y:S01]  /*3370*/  MOV R6, R2 ;  /* 0x0000000200067202 */ /* 0x000fe20000000f00 */
[----:B------:R-:W-:-:S04]  /*3380*/  ULOP3.LUT UR4, UR5, 0x7ffffff0, URZ, 0xc0, !UPT ;  /* 0x7ffffff005047892 */ /* 0x000fc8000f8ec0ff */
[----:B------:R-:W-:Y:S02]  /*3390*/  UIADD3 UR5, UPT, UPT, -UR4, URZ, URZ ;  /* 0x000000ff04057290 */ /* 0x000fe4000fffe1ff */
[----:B-1----:R-:W-:-:S04]  /*33a0*/  UIADD3 UR6, UP0, UPT, UR6, 0x20, URZ ;  /* 0x0000002006067890 */ /* 0x002fc8000ff1e0ff */
[----:B------:R-:W-:-:S12]  /*33b0*/  UIADD3.X UR7, UPT, UPT, URZ, UR7, URZ, UP0, !UPT ;  /* 0x00000007ff077290 */ /* 0x000fd800087fe4ff */
.L_x_56:
[----:B01-3--:R-:W-:Y:S02]  /*33c0*/  MOV R4, UR6 ;  /* 0x0000000600047c02 */ /* 0x00bfe40008000f00 */
[----:B------:R-:W-:-:S03]  /*33d0*/  MOV R5, UR7 ;  /* 0x0000000700057c02 */ /* 0x000fc60008000f00 */
[----:B------:R-:W-:-:S05]  /*33e0*/  IMAD.WIDE R4, R6, 0x4, R4 ;  /* 0x0000000406047825 */ /* 0x000fca00078e0204 */
[----:B------:R-:W2:Y:S01]  /*33f0*/  LDG.E R0, desc[UR16][R4.64+-0x20] ;  /* 0xffffe01004007981 */ /* 0x000ea2000c1e1900 */
[----:B------:R-:W0:Y:S01]  /*3400*/  MUFU.RCP R8, R3 ;  /* 0x0000000300087308 */ /* 0x000e220000001000 */
[----:B------:R-:W-:Y:S01]  /*3410*/  UIADD3 UR5, UPT, UPT, UR5, 0x10, URZ ;  /* 0x0000001005057890 */ /* 0x000fe2000fffe0ff */
[----:B------:R-:W-:Y:S03]  /*3420*/  BSSY.RECONVERGENT B2, `(.L_x_24) ;  /* 0x000000c000027945 */ /* 0x000fe60003800200 */
[----:B------:R-:W-:Y:S01]  /*3430*/  UISETP.NE.AND UP0, UPT, UR5, URZ, UPT ;  /* 0x000000ff0500728c */ /* 0x000fe2000bf05270 */
[----:B0-----:R-:W-:-:S04]  /*3440*/  FFMA R7, R8, -R3, 1 ;  /* 0x3f80000008077423 */ /* 0x001fc80000000803 */
[----:B------:R-:W-:Y:S01]  /*3450*/  FFMA R7, R8, R7, R8 ;  /* 0x0000000708077223 */ /* 0x000fe20000000008 */
[----:B--2---:R-:W0:Y:S03]  /*3460*/  FCHK P0, R0, R3 ;  /* 0x0000000300007302 */ /* 0x004e260000000000 */
[----:B------:R-:W-:-:S04]  /*3470*/  FFMA R8, R0, R7, RZ ;  /* 0x0000000700087223 */ /* 0x000fc800000000ff */
[----:B------:R-:W-:-:S04]  /*3480*/  FFMA R9, R8, -R3, R0 ;  /* 0x8000000308097223 */ /* 0x000fc80000000000 */
[----:B------:R-:W-:Y:S01]  /*3490*/  FFMA R7, R7, R9, R8 ;  /* 0x0000000907077223 */ /* 0x000fe20000000008 */
[----:B0-----:R-:W-:Y:S06]  /*34a0*/  @!P0 BRA `(.L_x_25) ;  /* 0x00000000000c8947 */ /* 0x001fec0003800000 */
[----:B------:R-:W-:-:S07]  /*34b0*/  MOV R8, 0x34d0 ;  /* 0x000034d000087802 */ /* 0x000fce0000000f00 */
[----:B------:R-:W-:Y:S05]  /*34c0*/  CALL.REL.NOINC `($__internal_0_$__cuda_sm3x_div_rn_noftz_f32_slowpath) ;  /* 0x0000001c00907944 */ /* 0x000fea0003c00000 */
[----:B------:R-:W-:-:S07]  /*34d0*/  MOV R7, R0 ;  /* 0x0000000000077202 */ /* 0x000fce0000000f00 */
.L_x_25:
[----:B------:R-:W-:Y:S05]  /*34e0*/  BSYNC.RECONVERGENT B2 ;  /* 0x0000000000027941 */ /* 0x000fea0003800200 */
.L_x_24:
[----:B------:R-:W2:Y:S01]  /*34f0*/  LDG.E R11, desc[UR16][R4.64+-0x1c] ;  /* 0xffffe410040b7981 */ /* 0x000ea2000c1e1900 */
[----:B------:R-:W0:Y:S01]  /*3500*/  MUFU.RCP R0, R3 ;  /* 0x0000000300007308 */ /* 0x000e220000001000 */
[----:B------:R-:W-:Y:S02]  /*3510*/  BSSY.RECONVERGENT B2, `(.L_x_26) ;  /* 0x000000d000027945 */ /* 0x000fe40003800200 */
[----:B------:R1:W-:Y:S01]  /*3520*/  STG.E desc[UR16][R4.64+-0x20], R7 ;  /* 0xffffe00704007986 */ /* 0x0003e2000c101910 */
[----:B0-----:R-:W-:-:S04]  /*3530*/  FFMA R9, R0, -R3, 1 ;  /* 0x3f80000000097423 */ /* 0x001fc80000000803 */
[----:B------:R-:W-:Y:S01]  /*3540*/  FFMA R0, R0, R9, R0 ;  /* 0x0000000900007223 */ /* 0x000fe20000000000 */
[----:B--2---:R-:W0:Y:S03]  /*3550*/  FCHK P0, R11, R3 ;  /* 0x000000030b007302 */ /* 0x004e260000000000 */
[----:B------:R-:W-:-:S04]  /*3560*/  FFMA R8, R0, R11, RZ ;  /* 0x0000000b00087223 */ /* 0x000fc800000000ff */
[----:B------:R-:W-:-:S04]  /*3570*/  FFMA R9, R8, -R3, R11 ;  /* 0x8000000308097223 */ /* 0x000fc8000000000b */
[----:B------:R-:W-:Y:S01]  /*3580*/  FFMA R9, R0, R9, R8 ;  /* 0x0000000900097223 */ /* 0x000fe20000000008 */
[----:B01----:R-:W-:Y:S06]  /*3590*/  @!P0 BRA `(.L_x_27) ;  /* 0x0000000000108947 */ /* 0x003fec0003800000 */
[----:B------:R-:W-:Y:S02]  /*35a0*/  MOV R0, R11 ;  /* 0x0000000b00007202 */ /* 0x000fe40000000f00 */
[----:B------:R-:W-:-:S07]  /*35b0*/  MOV R8, 0x35d0 ;  /* 0x000035d000087802 */ /* 0x000fce0000000f00 */
[----:B------:R-:W-:Y:S05]  /*35c0*/  CALL.REL.NOINC `($__internal_0_$__cuda_sm3x_div_rn_noftz_f32_slowpath) ;  /* 0x0000001c00507944 */ /* 0x000fea0003c00000 */
[----:B------:R-:W-:-:S07]  /*35d0*/  MOV R9, R0 ;  /* 0x0000000000097202 */ /* 0x000fce0000000f00 */
.L_x_27:
[----:B------:R-:W-:Y:S05]  /*35e0*/  BSYNC.RECONVERGENT B2 ;  /* 0x0000000000027941 */ /* 0x000fea0003800200 */
.L_x_26:
        /* <DEDUP_REMOVED lines=15> */
.L_x_29:
[----:B------:R-:W-:Y:S05]  /*36e0*/  BSYNC.RECONVERGENT B2 ;  /* 0x0000000000027941 */ /* 0x000fea0003800200 */
.L_x_28:
        /* <DEDUP_REMOVED lines=15> */
.L_x_31:
[----:B------:R-:W-:Y:S05]  /*37e0*/  BSYNC.RECONVERGENT B2 ;  /* 0x0000000000027941 */ /* 0x000fea0003800200 */
.L_x_30:
        /* <DEDUP_REMOVED lines=15> */
.L_x_33:
[----:B------:R-:W-:Y:S05]  /*38e0*/  BSYNC.RECONVERGENT B2 ;  /* 0x0000000000027941 */ /* 0x000fea0003800200 */
.L_x_32:
        /* <DEDUP_REMOVED lines=15> */
.L_x_35:
[----:B------:R-:W-:Y:S05]  /*39e0*/  BSYNC.RECONVERGENT B2 ;  /* 0x0000000000027941 */ /* 0x000fea0003800200 */
.L_x_34:
        /* <DEDUP_REMOVED lines=15> */
.L_x_37:
[----:B------:R-:W-:Y:S05]  /*3ae0*/  BSYNC.RECONVERGENT B2 ;  /* 0x0000000000027941 */ /* 0x000fea0003800200 */
.L_x_36:
        /* <DEDUP_REMOVED lines=15> */
.L_x_39:
[----:B------:R-:W-:Y:S05]  /*3be0*/  BSYNC.RECONVERGENT B2 ;  /* 0x0000000000027941 */ /* 0x000fea0003800200 */
.L_x_38:
        /* <DEDUP_REMOVED lines=15> */
.L_x_41:
[----:B------:R-:W-:Y:S05]  /*3ce0*/  BSYNC.RECONVERGENT B2 ;  /* 0x0000000000027941 */ /* 0x000fea0003800200 */
.L_x_40:
        /* <DEDUP_REMOVED lines=15> */
.L_x_43:
[----:B------:R-:W-:Y:S05]  /*3de0*/  BSYNC.RECONVERGENT B2 ;  /* 0x0000000000027941 */ /* 0x000fea0003800200 */
.L_x_42:
        /* <DEDUP_REMOVED lines=15> */
.L_x_45:
[----:B------:R-:W-:Y:S05]  /*3ee0*/  BSYNC.RECONVERGENT B2 ;  /* 0x0000000000027941 */ /* 0x000fea0003800200 */
.L_x_44:
        /* <DEDUP_REMOVED lines=15> */
.L_x_47:
[----:B------:R-:W-:Y:S05]  /*3fe0*/  BSYNC.RECONVERGENT B2 ;  /* 0x0000000000027941 */ /* 0x000fea0003800200 */
.L_x_46:
        /* <DEDUP_REMOVED lines=15> */
.L_x_49:
[----:B------:R-:W-:Y:S05]  /*40e0*/  BSYNC.RECONVERGENT B2 ;  /* 0x0000000000027941 */ /* 0x000fea0003800200 */
.L_x_48:
        /* <DEDUP_REMOVED lines=15> */
.L_x_51:
[----:B------:R-:W-:Y:S05]  /*41e0*/  BSYNC.RECONVERGENT B2 ;  /* 0x0000000000027941 */ /* 0x000fea0003800200 */
.L_x_50:
        /* <DEDUP_REMOVED lines=15> */
.L_x_53:
[----:B------:R-:W-:Y:S05]  /*42e0*/  BSYNC.RECONVERGENT B2 ;  /* 0x0000000000027941 */ /* 0x000fea0003800200 */
.L_x_52:
        /* <DEDUP_REMOVED lines=15> */
.L_x_55:
[----:B------:R-:W-:Y:S05]  /*43e0*/  BSYNC.RECONVERGENT B2 ;  /* 0x0000000000027941 */ /* 0x000fea0003800200 */
.L_x_54:
[----:B------:R1:W-:Y:S01]  /*43f0*/  STG.E desc[UR16][R4.64+0x1c], R9 ;  /* 0x00001c0904007986 */ /* 0x0003e2000c101910 */
[----:B------:R-:W-:Y:S01]  /*4400*/  IADD3 R6, PT, PT, R6, 0x10, RZ ;  /* 0x0000001006067810 */ /* 0x000fe20007ffe0ff */
[----:B------:R-:W-:Y:S06]  /*4410*/  BRA.U UP0, `(.L_x_56) ;  /* 0xffffffed00e87547 */ /* 0x000fec000b83ffff */
.L_x_23:
[----:B------:R-:W-:-:S13]  /*4420*/  ISETP.NE.AND P0, PT, RZ, UR8, PT ;  /* 0x00000008ff007c0c */ /* 0x000fda000bf05270 */
[----:B------:R-:W-:Y:S05]  /*4430*/  @!P0 EXIT ;  /* 0x000000000000894d */ /* 0x000fea0003800000 */
[----:B------:R-:W2:Y:S01]  /*4440*/  LDCU UR5, c[0x0][0x3b0] ;  /* 0x00007600ff0577ac */ /* 0x000ea20008000800 */
[----:B------:R-:W-:Y:S02]  /*4450*/  UISETP.GE.U32.AND UP0, UPT, UR8, 0x8, UPT ;  /* 0x000000080800788c */ /* 0x000fe4000bf06070 */
[----:B--2---:R-:W-:-:S07]  /*4460*/  ULOP3.LUT UR5, UR5, 0x7, URZ, 0xc0, !UPT ;  /* 0x0000000705057892 */ /* 0x004fce000f8ec0ff */
[----:B------:R-:W-:Y:S05]  /*4470*/  BRA.U !UP0, `(.L_x_57) ;  /* 0x0000000908107547 */ /* 0x000fea000b800000 */
[----:B01-3--:R-:W0:Y:S01]  /*4480*/  LDC.64 R4, c[0x0][0x398] ;  /* 0x0000e600ff047b82 */ /* 0x00be220000000a00 */
[----:B------:R-:W-:-:S05]  /*4490*/  IADD3 R7, PT, PT, R2, UR4, RZ ;  /* 0x0000000402077c10 */ /* 0x000fca000fffe0ff */
[----:B0-----:R-:W-:-:S05]  /*44a0*/  IMAD.WIDE R4, R7, 0x4, R4 ;  /* 0x0000000407047825 */ /* 0x001fca00078e0204 */
[----:B------:R-:W2:Y:S01]  /*44b0*/  LDG.E R9, desc[UR16][R4.64] ;  /* 0x0000001004097981 */ /* 0x000ea2000c1e1900 */
[----:B------:R-:W0:Y:S01]  /*44c0*/  MUFU.RCP R0, R3 ;  /* 0x0000000300007308 */ /* 0x000e220000001000 */
[----:B------:R-:W-:Y:S01]  /*44d0*/  BSSY.RECONVERGENT B2, `(.L_x_58) ;  /* 0x000000c000027945 */ /* 0x000fe20003800200 */
[----:B0-----:R-:W-:-:S04]  /*44e0*/  FFMA R7, R0, -R3, 1 ;  /* 0x3f80000000077423 */ /* 0x001fc80000000803 */
[----:B------:R-:W-:Y:S02]  /*44f0*/  FFMA R0, R0, R7, R0 ;  /* 0x0000000700007223 */ /* 0x000fe40000000000 */
[----:B--2---:R-:W0:Y:S02]  /*4500*/  FCHK P0, R9, R3 ;  /* 0x0000000309007302 */ /* 0x004e240000000000 */
[----:B------:R-:W-:-:S04]  /*4510*/  FFMA R6, R0, R9, RZ ;  /* 0x0000000900067223 */ /* 0x000fc800000000ff */
[----:B------:R-:W-:-:S04]  /*4520*/  FFMA R7, R6, -R3, R9 ;  /* 0x8000000306077223 */ /* 0x000fc80000000009 */
[----:B------:R-:W-:Y:S01]  /*4530*/  FFMA R7, R0, R7, R6 ;  /* 0x0000000700077223 */ /* 0x000fe20000000006 */
[----:B0-----:R-:W-:Y:S06]  /*4540*/  @!P0 BRA `(.L_x_59) ;  /* 0x0000000000108947 */ /* 0x001fec0003800000 */
[----:B------:R-:W-:Y:S02]  /*4550*/  MOV R0, R9 ;  /* 0x0000000900007202 */ /* 0x000fe40000000f00 */
[----:B------:R-:W-:-:S07]  /*4560*/  MOV R8, 0x4580 ;  /* 0x0000458000087802 */ /* 0x000fce0000000f00 */
[----:B------:R-:W-:Y:S05]  /*4570*/  CALL.REL.NOINC `($__internal_0_$__cuda_sm3x_div_rn_noftz_f32_slowpath) ;  /* 0x0000000c00647944 */ /* 0x000fea0003c00000 */
[----:B------:R-:W-:-:S07]  /*4580*/  MOV R7, R0 ;  /* 0x0000000000077202 */ /* 0x000fce0000000f00 */
.L_x_59:
[----:B------:R-:W-:Y:S05]  /*4590*/  BSYNC.RECONVERGENT B2 ;  /* 0x0000000000027941 */ /* 0x000fea0003800200 */
.L_x_58:
        /* <DEDUP_REMOVED lines=15> */
.L_x_61:
[----:B------:R-:W-:Y:S05]  /*4690*/  BSYNC.RECONVERGENT B2 ;  /* 0x0000000000027941 */ /* 0x000fea0003800200 */
.L_x_60:
        /* <DEDUP_REMOVED lines=15> */
.L_x_63:
[----:B------:R-:W-:Y:S05]  /*4790*/  BSYNC.RECONVERGENT B2 ;  /* 0x0000000000027941 */ /* 0x000fea0003800200 */
.L_x_62:
        /* <DEDUP_REMOVED lines=15> */
.L_x_65:
[----:B------:R-:W-:Y:S05]  /*4890*/  BSYNC.RECONVERGENT B2 ;  /* 0x0000000000027941 */ /* 0x000fea0003800200 */
.L_x_64:
        /* <DEDUP_REMOVED lines=15> */
.L_x_67:
[----:B------:R-:W-:Y:S05]  /*4990*/  BSYNC.RECONVERGENT B2 ;  /* 0x0000000000027941 */ /* 0x000fea0003800200 */
.L_x_66:
        /* <DEDUP_REMOVED lines=15> */
.L_x_69:
[----:B------:R-:W-:Y:S05]  /*4a90*/  BSYNC.RECONVERGENT B2 ;  /* 0x0000000000027941 */ /* 0x000fea0003800200 */
.L_x_68:
        /* <DEDUP_REMOVED lines=15> */
.L_x_71:
[----:B------:R-:W-:Y:S05]  /*4b90*/  BSYNC.RECONVERGENT B2 ;  /* 0x0000000000027941 */ /* 0x000fea0003800200 */
.L_x_70:
        /* <DEDUP_REMOVED lines=15> */
.L_x_73:
[----:B------:R-:W-:Y:S05]  /*4c90*/  BSYNC.RECONVERGENT B2 ;  /* 0x0000000000027941 */ /* 0x000fea0003800200 */
.L_x_72:
[----:B------:R2:W-:Y:S01]  /*4ca0*/  STG.E desc[UR16][R4.64+0x1c], R9 ;  /* 0x00001c0904007986 */ /* 0x0005e2000c101910 */
[----:B------:R-:W-:-:S12]  /*4cb0*/  UIADD3 UR4, UPT, UPT, UR4, 0x8, URZ ;  /* 0x0000000804047890 */ /* 0x000fd8000fffe0ff */
.L_x_57:
[----:B------:R-:W-:-:S13]  /*4cc0*/  ISETP.NE.AND P0, PT, RZ, UR5, PT ;  /* 0x00000005ff007c0c */ /* 0x000fda000bf05270 */
[----:B------:R-:W-:Y:S05]  /*4cd0*/  @!P0 EXIT ;  /* 0x000000000000894d */ /* 0x000fea0003800000 */
[----:B------:R-:W4:Y:S01]  /*4ce0*/  LDCU UR6, c[0x0][0x3b0] ;  /* 0x00007600ff0677ac */ /* 0x000f220008000800 */
[----:B------:R-:W-:Y:S02]  /*4cf0*/  UISETP.GE.U32.AND UP0, UPT, UR5, 0x4, UPT ;  /* 0x000000040500788c */ /* 0x000fe4000bf06070 */
[----:B----4-:R-:W-:-:S07]  /*4d00*/  ULOP3.LUT UR6, UR6, 0x3, URZ, 0xc0, !UPT ;  /* 0x0000000306067892 */ /* 0x010fce000f8ec0ff */
[----:B------:R-:W-:Y:S05]  /*4d10*/  BRA.U !UP0, `(.L_x_74) ;  /* 0x0000000508107547 */ /* 0x000fea000b800000 */
[----:B0123--:R-:W0:Y:S01]  /*4d20*/  LDC.64 R4, c[0x0][0x398] ;  /* 0x0000e600ff047b82 */ /* 0x00fe220000000a00 */
        /* <DEDUP_REMOVED lines=16> */
.L_x_76:
[----:B------:R-:W-:Y:S05]  /*4e30*/  BSYNC.RECONVERGENT B2 ;  /* 0x0000000000027941 */ /* 0x000fea0003800200 */
.L_x_75:
        /* <DEDUP_REMOVED lines=15> */
.L_x_78:
[----:B------:R-:W-:Y:S05]  /*4f30*/  BSYNC.RECONVERGENT B2 ;  /* 0x0000000000027941 */ /* 0x000fea0003800200 */
.L_x_77:
        /* <DEDUP_REMOVED lines=15> */
.L_x_80:
[----:B------:R-:W-:Y:S05]  /*5030*/  BSYNC.RECONVERGENT B2 ;  /* 0x0000000000027941 */ /* 0x000fea0003800200 */
.L_x_79:
        /* <DEDUP_REMOVED lines=15> */
.L_x_82:
[----:B------:R-:W-:Y:S05]  /*5130*/  BSYNC.RECONVERGENT B2 ;  /* 0x0000000000027941 */ /* 0x000fea0003800200 */
.L_x_81:
[----:B------:R4:W-:Y:S01]  /*5140*/  STG.E desc[UR16][R4.64+0xc], R9 ;  /* 0x00000c0904007986 */ /* 0x0009e2000c101910 */
[----:B------:R-:W-:-:S12]  /*5150*/  UIADD3 UR4, UPT, UPT, UR4, 0x4, URZ ;  /* 0x0000000404047890 */ /* 0x000fd8000fffe0ff */
.L_x_74:
[----:B------:R-:W-:-:S13]  /*5160*/  ISETP.NE.AND P0, PT, RZ, UR6, PT ;  /* 0x00000006ff007c0c */ /* 0x000fda000bf05270 */
[----:B------:R-:W-:Y:S05]  /*5170*/  @!P0 EXIT ;  /* 0x000000000000894d */ /* 0x000fea0003800000 */
[----:B01234-:R-:W0:Y:S01]  /*5180*/  LDC.64 R4, c[0x0][0x398] ;  /* 0x0000e600ff047b82 */ /* 0x01fe220000000a00 */
[----:B------:R-:W-:Y:S01]  /*5190*/  IADD3 R11, PT, PT, R2, UR4, RZ ;  /* 0x00000004020b7c10 */ /* 0x000fe2000fffe0ff */
[----:B------:R-:W-:-:S12]  /*51a0*/  UIADD3 UR5, UPT, UPT, -UR6, URZ, URZ ;  /* 0x000000ff06057290 */ /* 0x000fd8000fffe1ff */
.L_x_85:
[----:B01----:R-:W-:-:S05]  /*51b0*/  IMAD.WIDE R6, R11, 0x4, R4 ;  /* 0x000000040b067825 */ /* 0x003fca00078e0204 */
        /* <DEDUP_REMOVED lines=16> */
.L_x_84:
[----:B------:R-:W-:Y:S05]  /*52c0*/  BSYNC.RECONVERGENT B2 ;  /* 0x0000000000027941 */ /* 0x000fea0003800200 */
.L_x_83:
[----:B------:R1:W-:Y:S01]  /*52d0*/  STG.E desc[UR16][R6.64], R9 ;  /* 0x0000000906007986 */ /* 0x0003e2000c101910 */
[----:B------:R-:W-:Y:S01]  /*52e0*/  IADD3 R11, PT, PT, R11, 0x1, RZ ;  /* 0x000000010b0b7810 */ /* 0x000fe20007ffe0ff */
[----:B------:R-:W-:Y:S06]  /*52f0*/  BRA.U UP0, `(.L_x_85) ;  /* 0xfffffffd00ac7547 */ /* 0x000fec000b83ffff */
[----:B------:R-:W-:Y:S05]  /*5300*/  EXIT ;  /* 0x000000000000794d */ /* 0x000fea0003800000 */
        .weak           $__internal_0_$__cuda_sm3x_div_rn_noftz_f32_slowpath
        .type           $__internal_0_$__cuda_sm3x_div_rn_noftz_f32_slowpath,@function
        .size           $__internal_0_$__cuda_sm3x_div_rn_noftz_f32_slowpath,(.L_x_118 - $__internal_0_$__cuda_sm3x_div_rn_noftz_f32_slowpath)
$__internal_0_$__cuda_sm3x_div_rn_noftz_f32_slowpath:
[----:B------:R-:W-:Y:S01]  /*5310*/  SHF.R.U32.HI R9, RZ, 0x17, R3 ;  /* 0x00000017ff097819 */ /* 0x000fe20000011603 */
[----:B------:R-:W-:Y:S01]  /*5320*/  BSSY.RECONVERGENT B0, `(.L_x_86) ;  /* 0x0000063000007945 */ /* 0x000fe20003800200 */
[----:B------:R-:W-:Y:S02]  /*5330*/  SHF.R.U32.HI R10, RZ, 0x17, R0 ;  /* 0x00000017ff0a7819 */ /* 0x000fe40000011600 */
[----:B------:R-:W-:Y:S02]  /*5340*/  LOP3.LUT R9, R9, 0xff, RZ, 0xc0, !PT ;  /* 0x000000ff09097812 */ /* 0x000fe400078ec0ff */
[----:B------:R-:W-:Y:S02]  /*5350*/  LOP3.LUT R14, R10, 0xff, RZ, 0xc0, !PT ;  /* 0x000000ff0a0e7812 */ /* 0x000fe400078ec0ff */
[----:B------:R-:W-:Y:S02]  /*5360*/  IADD3 R15, PT, PT, R9, -0x1, RZ ;  /* 0xffffffff090f7810 */ /* 0x000fe40007ffe0ff */
[----:B------:R-:W-:-:S02]  /*5370*/  IADD3 R12, PT, PT, R14, -0x1, RZ ;  /* 0xffffffff0e0c7810 */ /* 0x000fc40007ffe0ff */
[----:B------:R-:W-:Y:S02]  /*5380*/  ISETP.GT.U32.AND P0, PT, R15, 0xfd, PT ;  /* 0x000000fd0f00780c */ /* 0x000fe40003f04070 */
[----:B------:R-:W-:Y:S02]  /*5390*/  MOV R13, R3 ;  /* 0x00000003000d7202 */ /* 0x000fe40000000f00 */
[----:B------:R-:W-:-:S13]  /*53a0*/  ISETP.GT.U32.OR P0, PT, R12, 0xfd, P0 ;  /* 0x000000fd0c00780c */ /* 0x000fda0000704470 */
[----:B------:R-:W-:Y:S01]  /*53b0*/  @!P0 MOV R10, RZ ;  /* 0x000000ff000a8202 */ /* 0x000fe20000000f00 */
[----:B------:R-:W-:Y:S06]  /*53c0*/  @!P0 BRA `(.L_x_87) ;  /* 0x00000000005c8947 */ /* 0x000fec0003800000 */
[----:B------:R-:W-:Y:S02]  /*53d0*/  FSETP.GTU.FTZ.AND P0, PT, |R0|, +INF , PT ;  /* 0x7f8000000000780b */ /* 0x000fe40003f1c200 */
[----:B------:R-:W-:-:S04]  /*53e0*/  FSETP.GTU.FTZ.AND P1, PT, |R3|, +INF , PT ;  /* 0x7f8000000300780b */ /* 0x000fc80003f3c200 */
[----:B------:R-:W-:-:S13]  /*53f0*/  PLOP3.LUT P0, PT, P0, P1, PT, 0xf8, 0x8f ;  /* 0x00000000008f781c */ /* 0x000fda0000703f70 */
[----:B------:R-:W-:Y:S05]  /*5400*/  @P0 BRA `(.L_x_88) ;  /* 0x00000004004c0947 */ /* 0x000fea0003800000 */
[----:B------:R-:W-:-:S13]  /*5410*/  LOP3.LUT P0, RZ, R13, 0x7fffffff, R0, 0xc8, !PT ;  /* 0x7fffffff0dff7812 */ /* 0x000fda000780c800 */
[----:B------:R-:W-:Y:S05]  /*5420*/  @!P0 BRA `(.L_x_89) ;  /* 0x00000004003c8947 */ /* 0x000fea0003800000 */
[C---:B------:R-:W-:Y:S02]  /*5430*/  FSETP.NEU.FTZ.AND P0, PT, |R0|.reuse, +INF , PT ;  /* 0x7f8000000000780b */ /* 0x040fe40003f1d200 */
[----:B------:R-:W-:Y:S02]  /*5440*/  FSETP.NEU.FTZ.AND P2, PT, |R3|, +INF , PT ;  /* 0x7f8000000300780b */ /* 0x000fe40003f5d200 */
[----:B------:R-:W-:-:S11]  /*5450*/  FSETP.NEU.FTZ.AND P1, PT, |R0|, +INF , PT ;  /* 0x7f8000000000780b */ /* 0x000fd60003f3d200 */
[----:B------:R-:W-:Y:S05]  /*5460*/  @!P2 BRA !P0, `(.L_x_89) ;  /* 0x00000004002ca947 */ /* 0x000fea0004000000 */
[----:B------:R-:W-:-:S04]  /*5470*/  LOP3.LUT P0, RZ, R0, 0x7fffffff, RZ, 0xc0, !PT ;  /* 0x7fffffff00ff7812 */ /* 0x000fc8000780c0ff */
[----:B------:R-:W-:-:S13]  /*5480*/  PLOP3.LUT P0, PT, P2, P0, PT, 0x2f, 0xf2 ;  /* 0x0000000000f2781c */ /* 0x000fda0001700577 */
[----:B------:R-:W-:Y:S05]  /*5490*/  @P0 BRA `(.L_x_90) ;  /* 0x0000000400180947 */ /* 0x000fea0003800000 */
[----:B------:R-:W-:-:S04]  /*54a0*/  LOP3.LUT P0, RZ, R13, 0x7fffffff, RZ, 0xc0, !PT ;  /* 0x7fffffff0dff7812 */ /* 0x000fc8000780c0ff */
[----:B------:R-:W-:-:S13]  /*54b0*/  PLOP3.LUT P0, PT, P1, P0, PT, 0x2f, 0xf2 ;  /* 0x0000000000f2781c */ /* 0x000fda0000f00577 */
[----:B------:R-:W-:Y:S05]  /*54c0*/  @P0 BRA `(.L_x_91) ;  /* 0x0000000400000947 */ /* 0x000fea0003800000 */
[----:B------:R-:W-:Y:S02]  /*54d0*/  ISETP.GE.AND P0, PT, R12, RZ, PT ;  /* 0x000000ff0c00720c */ /* 0x000fe40003f06270 */
[----:B------:R-:W-:-:S11]  /*54e0*/  ISETP.GE.AND P1, PT, R15, RZ, PT ;  /* 0x000000ff0f00720c */ /* 0x000fd60003f26270 */
[----:B------:R-:W-:Y:S01]  /*54f0*/  @P0 MOV R10, RZ ;  /* 0x000000ff000a0202 */ /* 0x000fe20000000f00 */
[----:B------:R-:W-:Y:S01]  /*5500*/  @!P0 FFMA R0, R0, 1.84467440737095516160e+19, RZ ;  /* 0x5f80000000008823 */ /* 0x000fe200000000ff */
[----:B------:R-:W-:Y:S01]  /*5510*/  @!P0 MOV R10, 0xffffffc0 ;  /* 0xffffffc0000a8802 */ /* 0x000fe20000000f00 */
[----:B------:R-:W-:-:S03]  /*5520*/  @!P1 FFMA R13, R3, 1.84467440737095516160e+19, RZ ;  /* 0x5f800000030d9823 */ /* 0x000fc600000000ff */
[----:B------:R-:W-:-:S07]  /*5530*/  @!P1 IADD3 R10, PT, PT, R10, 0x40, RZ ;  /* 0x000000400a0a9810 */ /* 0x000fce0007ffe0ff */
.L_x_87:
[----:B------:R-:W-:Y:S01]  /*5540*/  LEA R12, R9, 0xc0800000, 0x17 ;  /* 0xc0800000090c7811 */ /* 0x000fe200078eb8ff */
[----:B------:R-:W-:Y:S01]  /*5550*/  BSSY.RECONVERGENT B1, `(.L_x_92) ;  /* 0x0000036000017945 */ /* 0x000fe20003800200 */
[----:B------:R-:W-:Y:S02]  /*5560*/  IADD3 R14, PT, PT, R14, -0x7f, RZ ;  /* 0xffffff810e0e7810 */ /* 0x000fe40007ffe0ff */
[----:B------:R-:W-:-:S03]  /*5570*/  IADD3 R16, PT, PT, -R12, R13, RZ ;  /* 0x0000000d0c107210 */ /* 0x000fc60007ffe1ff */
[----:B------:R-:W-:Y:S01]  /*5580*/  IMAD R0, R14, -0x800000, R0 ;  /* 0xff8000000e007824 */ /* 0x000fe200078e0200 */
[----:B------:R-:W0:Y:S01]  /*5590*/  MUFU.RCP R13, R16 ;  /* 0x00000010000d7308 */ /* 0x000e220000001000 */
[----:B------:R-:W-:-:S04]  /*55a0*/  FADD.FTZ R15, -R16, -RZ ;  /* 0x800000ff100f7221 */ /* 0x000fc80000010100 */
[----:B0-----:R-:W-:-:S04]  /*55b0*/  FFMA R12, R13, R15, 1 ;  /* 0x3f8000000d0c7423 */ /* 0x001fc8000000000f */
[----:B------:R-:W-:-:S04]  /*55c0*/  FFMA R13, R13, R12, R13 ;  /* 0x0000000c0d0d7223 */ /* 0x000fc8000000000d */
[----:B------:R-:W-:-:S04]  /*55d0*/  FFMA R12, R0, R13, RZ ;  /* 0x0000000d000c7223 */ /* 0x000fc800000000ff */
[----:B------:R-:W-:-:S04]  /*55e0*/  FFMA R17, R15, R12, R0 ;  /* 0x0000000c0f117223 */ /* 0x000fc80000000000 */
[----:B------:R-:W-:Y:S01]  /*55f0*/  FFMA R12, R13, R17, R12 ;  /* 0x000000110d0c7223 */ /* 0x000fe2000000000c */
[----:B------:R-:W-:-:S03]  /*5600*/  IADD3 R17, PT, PT, R14, 0x7f, -R9 ;  /* 0x0000007f0e117810 */ /* 0x000fc60007ffe809 */
[----:B------:R-:W-:Y:S01]  /*5610*/  FFMA R15, R15, R12, R0 ;  /* 0x0000000c0f0f7223 */ /* 0x000fe20000000000 */
[----:B------:R-:W-:-:S03]  /*5620*/  IADD3 R17, PT, PT, R17, R10, RZ ;  /* 0x0000000a11117210 */ /* 0x000fc60007ffe0ff */
[----:B------:R-:W-:-:S05]  /*5630*/  FFMA R0, R13, R15, R12 ;  /* 0x0000000f0d007223 */ /* 0x000fca000000000c */
[----:B------:R-:W-:-:S04]  /*5640*/  SHF.R.U32.HI R9, RZ, 0x17, R0 ;  /* 0x00000017ff097819 */ /* 0x000fc80000011600 */
[----:B------:R-:W-:-:S04]  /*5650*/  LOP3.LUT R9, R9, 0xff, RZ, 0xc0, !PT ;  /* 0x000000ff09097812 */ /* 0x000fc800078ec0ff */
[----:B------:R-:W-:-:S04]  /*5660*/  IADD3 R14, PT, PT, R9, R17, RZ ;  /* 0x00000011090e7210 */ /* 0x000fc80007ffe0ff */
[----:B------:R-:W-:-:S04]  /*5670*/  IADD3 R9, PT, PT, R14, -0x1, RZ ;  /* 0xffffffff0e097810 */ /* 0x000fc80007ffe0ff */
[----:B------:R-:W-:-:S13]  /*5680*/  ISETP.GE.U32.AND P0, PT, R9, 0xfe, PT ;  /* 0x000000fe0900780c */ /* 0x000fda0003f06070 */
[----:B------:R-:W-:Y:S05]  /*5690*/  @!P0 BRA `(.L_x_93) ;  /* 0x0000000000808947 */ /* 0x000fea0003800000 */
[----:B------:R-:W-:-:S13]  /*56a0*/  ISETP.GT.AND P0, PT, R14, 0xfe, PT ;  /* 0x000000fe0e00780c */ /* 0x000fda0003f04270 */
[----:B------:R-:W-:Y:S05]  /*56b0*/  @P0 BRA `(.L_x_94) ;  /* 0x00000000006c0947 */ /* 0x000fea0003800000 */
[----:B------:R-:W-:-:S13]  /*56c0*/  ISETP.GE.AND P0, PT, R14, 0x1, PT ;  /* 0x000000010e00780c */ /* 0x000fda0003f06270 */
[----:B------:R-:W-:Y:S05]  /*56d0*/  @P0 BRA `(.L_x_95) ;  /* 0x0000000000740947 */ /* 0x000fea0003800000 */
[----:B------:R-:W-:Y:S02]  /*56e0*/  ISETP.GE.AND P0, PT, R14, -0x18, PT ;  /* 0xffffffe80e00780c */ /* 0x000fe40003f06270 */
[----:B------:R-:W-:-:S11]  /*56f0*/  LOP3.LUT R0, R0, 0x80000000, RZ, 0xc0, !PT ;  /* 0x8000000000007812 */ /* 0x000fd600078ec0ff */
[----:B------:R-:W-:Y:S05]  /*5700*/  @!P0 BRA `(.L_x_95) ;  /* 0x0000000000688947 */ /* 0x000fea0003800000 */
[-CC-:B------:R-:W-:Y:S01]  /*5710*/  FFMA.RZ R9, R13, R15.reuse, R12.reuse ;  /* 0x0000000f0d097223 */ /* 0x180fe2000000c00c */
[C---:B------:R-:W-:Y:S02]  /*5720*/  ISETP.NE.AND P2, PT, R14.reuse, RZ, PT ;  /* 0x000000ff0e00720c */ /* 0x040fe40003f45270 */
[C---:B------:R-:W-:Y:S02]  /*5730*/  ISETP.NE.AND P1, PT, R14.reuse, RZ, PT ;  /* 0x000000ff0e00720c */ /* 0x040fe40003f25270 */
[----:B------:R-:W-:Y:S01]  /*5740*/  LOP3.LUT R10, R9, 0x7fffff, RZ, 0xc0, !PT ;  /* 0x007fffff090a7812 */ /* 0x000fe200078ec0ff */
[CCC-:B------:R-:W-:Y:S01]  /*5750*/  FFMA.RP R9, R13.reuse, R15.reuse, R12.reuse ;  /* 0x0000000f0d097223 */ /* 0x1c0fe2000000800c */
[----:B------:R-:W-:Y:S01]  /*5760*/  FFMA.RM R12, R13, R15, R12 ;  /* 0x0000000f0d0c7223 */ /* 0x000fe2000000400c */
[----:B------:R-:W-:Y:S02]  /*5770*/  IADD3 R13, PT, PT, R14, 0x20, RZ ;  /* 0x000000200e0d7810 */ /* 0x000fe40007ffe0ff */
[----:B------:R-:W-:-:S02]  /*5780*/  LOP3.LUT R10, R10, 0x800000, RZ, 0xfc, !PT ;  /* 0x008000000a0a7812 */ /* 0x000fc400078efcff */
[----:B------:R-:W-:Y:S02]  /*5790*/  IADD3 R14, PT, PT, -R14, RZ, RZ ;  /* 0x000000ff0e0e7210 */ /* 0x000fe40007ffe1ff */
[----:B------:R-:W-:Y:S02]  /*57a0*/  SHF.L.U32 R13, R10, R13, RZ ;  /* 0x0000000d0a0d7219 */ /* 0x000fe400000006ff */
[----:B------:R-:W-:Y:S02]  /*57b0*/  FSETP.NEU.FTZ.AND P0, PT, R9, R12, PT ;  /* 0x0000000c0900720b */ /* 0x000fe40003f1d000 */
[----:B------:R-:W-:Y:S02]  /*57c0*/  SEL R9, R14, RZ, P2 ;  /* 0x000000ff0e097207 */ /* 0x000fe40001000000 */
[----:B------:R-:W-:Y:S02]  /*57d0*/  ISETP.NE.AND P1, PT, R13, RZ, P1 ;  /* 0x000000ff0d00720c */ /* 0x000fe40000f25270 */
[----:B------:R-:W-:-:S02]  /*57e0*/  SHF.R.U32.HI R9, RZ, R9, R10 ;  /* 0x00000009ff097219 */ /* 0x000fc4000001160a */
[----:B------:R-:W-:Y:S02]  /*57f0*/  PLOP3.LUT P0, PT, P0, P1, PT, 0xf8, 0x8f ;  /* 0x00000000008f781c */ /* 0x000fe40000703f70 */
[----:B------:R-:W-:Y:S02]  /*5800*/  SHF.R.U32.HI R13, RZ, 0x1, R9 ;  /* 0x00000001ff0d7819 */ /* 0x000fe40000011609 */
[----:B------:R-:W-:-:S04]  /*5810*/  SEL R10, RZ, 0x1, !P0 ;  /* 0x00000001ff0a7807 */ /* 0x000fc80004000000 */
[----:B------:R-:W-:-:S04]  /*5820*/  LOP3.LUT R10, R10, 0x1, R13, 0xf8, !PT ;  /* 0x000000010a0a7812 */ /* 0x000fc800078ef80d */
[----:B------:R-:W-:-:S04]  /*5830*/  LOP3.LUT R10, R10, R9, RZ, 0xc0, !PT ;  /* 0x000000090a0a7212 */ /* 0x000fc800078ec0ff */
[----:B------:R-:W-:-:S04]  /*5840*/  IADD3 R13, PT, PT, R13, R10, RZ ;  /* 0x0000000a0d0d7210 */ /* 0x000fc80007ffe0ff */
[----:B------:R-:W-:Y:S01]  /*5850*/  LOP3.LUT R0, R13, R0, RZ, 0xfc, !PT ;  /* 0x000000000d007212 */ /* 0x000fe200078efcff */
[----:B------:R-:W-:Y:S06]  /*5860*/  BRA `(.L_x_95) ;  /* 0x0000000000107947 */ /* 0x000fec0003800000 */
.L_x_94:
[----:B------:R-:W-:-:S04]  /*5870*/  LOP3.LUT R0, R0, 0x80000000, RZ, 0xc0, !PT ;  /* 0x8000000000007812 */ /* 0x000fc800078ec0ff */
[----:B------:R-:W-:Y:S01]  /*5880*/  LOP3.LUT R0, R0, 0x7f800000, RZ, 0xfc, !PT ;  /* 0x7f80000000007812 */ /* 0x000fe200078efcff */
[----:B------:R-:W-:Y:S06]  /*5890*/  BRA `(.L_x_95) ;  /* 0x0000000000047947 */ /* 0x000fec0003800000 */
.L_x_93:
[----:B------:R-:W-:-:S07]  /*58a0*/  LEA R0, R17, R0, 0x17 ;  /* 0x0000000011007211 */ /* 0x000fce00078eb8ff */
.L_x_95:
[----:B------:R-:W-:Y:S05]  /*58b0*/  BSYNC.RECONVERGENT B1 ;  /* 0x0000000000017941 */ /* 0x000fea0003800200 */
.L_x_92:
[----:B------:R-:W-:Y:S05]  /*58c0*/  BRA `(.L_x_96) ;  /* 0x0000000000207947 */ /* 0x000fea0003800000 */
.L_x_91:
[----:B------:R-:W-:-:S04]  /*58d0*/  LOP3.LUT R0, R13, 0x80000000, R0, 0x48, !PT ;  /* 0x800000000d007812 */ /* 0x000fc800078e4800 */
[----:B------:R-:W-:Y:S01]  /*58e0*/  LOP3.LUT R0, R0, 0x7f800000, RZ, 0xfc, !PT ;  /* 0x7f80000000007812 */ /* 0x000fe200078efcff */
[----:B------:R-:W-:Y:S06]  /*58f0*/  BRA `(.L_x_96) ;  /* 0x0000000000147947 */ /* 0x000fec0003800000 */
.L_x_90:
[----:B------:R-:W-:Y:S01]  /*5900*/  LOP3.LUT R0, R13, 0x80000000, R0, 0x48, !PT ;  /* 0x800000000d007812 */ /* 0x000fe200078e4800 */
[----:B------:R-:W-:Y:S06]  /*5910*/  BRA `(.L_x_96) ;  /* 0x00000000000c7947 */ /* 0x000fec0003800000 */
.L_x_89:
[----:B------:R-:W0:Y:S01]  /*5920*/  MUFU.RSQ R0, -QNAN ;  /* 0xffc0000000007908 */ /* 0x000e220000001400 */
[----:B------:R-:W-:Y:S05]  /*5930*/  BRA `(.L_x_96) ;  /* 0x0000000000047947 */ /* 0x000fea0003800000 */
.L_x_88:
[----:B------:R-:W-:-:S07]  /*5940*/  FADD.FTZ R0, R0, R3 ;  /* 0x0000000300007221 */ /* 0x000fce0000010000 */
.L_x_96:
[----:B------:R-:W-:Y:S05]  /*5950*/  BSYNC.RECONVERGENT B0 ;  /* 0x0000000000007941 */ /* 0x000fea0003800200 */
.L_x_86:
[----:B------:R-:W-:-:S04]  /*5960*/  HFMA2 R9, -RZ, RZ, 0, 0 ;  /* 0x00000000ff097431 */ /* 0x000fc800000001ff */
[----:B0-----:R-:W-:Y:S05]  /*5970*/  RET.REL.NODEC R8 `(_Z13softmax_layerPfS_S_S_iiiiiiii) ;  /* 0xffffffa408a07950 */ /* 0x001fea0003c3ffff */
.L_x_97:
[----:B------:R-:W-:-:S00]  /*5980*/  BRA `(.L_x_97) ;  /* 0xfffffffc00fc7947 */ /* 0x000fc0000383ffff */
[----:B------:R-:W-:-:S00]  /*5990*/  NOP ;  /* 0x0000000000007918 */ /* 0x000fc00000000000 */
        /* <DEDUP_REMOVED lines=14> */
.L_x_118:


//--------------------- .text._Z12maxout_layerPfS_S_S_iiiiiiiiii --------------------------
	.section	.text._Z12maxout_layerPfS_S_S_iiiiiiiiii,"ax",@progbits
	.align	128
        .global         _Z12maxout_layerPfS_S_S_iiiiiiiiii
        .type           _Z12maxout_layerPfS_S_S_iiiiiiiiii,@function
        .size           _Z12maxout_layerPfS_S_S_iiiiiiiiii,(.L_x_120 - _Z12maxout_layerPfS_S_S_iiiiiiiiii)
        .other          _Z12maxout_layerPfS_S_S_iiiiiiiiii,@"STO_CUDA_ENTRY STV_DEFAULT"
_Z12maxout_layerPfS_S_S_iiiiiiiiii:
.text._Z12maxout_layerPfS_S_S_iiiiiiiiii:
[----:B------:R-:W-:Y:S08]  /*0000*/  LDC R1, c[0x0][0x37c] ;  /* 0x0000df00ff017b82 */ /* 0x000ff00000000800 */
[----:B------:R-:W0:Y:S01]  /*0010*/  LDC R0, c[0x0][0x3b0] ;  /* 0x0000ec00ff007b82 */ /* 0x000e220000000800 */
[----:B------:R-:W1:Y:S01]  /*0020*/  S2R R6, SR_TID.Z ;  /* 0x0000000000067919 */ /* 0x000e620000002300 */
[----:B------:R-:W2:Y:S01]  /*0030*/  LDCU UR6, c[0x0][0x3b4] ;  /* 0x00007680ff0677ac */ /* 0x000ea20008000800 */
[----:B------:R-:W3:Y:S05]  /*0040*/  LDCU UR7, c[0x0][0x3b8] ;  /* 0x00007700ff0777ac */ /* 0x000eea0008000800 */
[----:B------:R-:W4:Y:S01]  /*0050*/  LDC R10, c[0x0][0x360] ;  /* 0x0000d800ff0a7b82 */ /* 0x000f220000000800 */
[----:B------:R-:W5:Y:S07]  /*0060*/  LDCU UR8, c[0x0][0x3a0] ;  /* 0x00007400ff0877ac */ /* 0x000f6e0008000800 */
[----:B------:R-:W2:Y:S01]  /*0070*/  LDC R5, c[0x0][0x364] ;  /* 0x0000d900ff057b82 */ /* 0x000ea20000000800 */
[----:B0-----:R-:W-:-:S07]  /*0080*/  IABS R9, R0 ;  /* 0x0000000000097213 */ /* 0x001fce0000000000 */
[----:B------:R-:W1:Y:S01]  /*0090*/  S2UR UR4, SR_CTAID.Z ;  /* 0x00000000000479c3 */ /* 0x000e620000002700 */
[----:B------:R-:W0:Y:S07]  /*00a0*/  I2F.RP R4, R9 ;  /* 0x0000000900047306 */ /* 0x000e2e0000209400 */
[----:B------:R-:W1:Y:S08]  /*00b0*/  LDC R7, c[0x0][0x368] ;  /* 0x0000da00ff077b82 */ /* 0x000e700000000800 */
[----:B------:R-:W2:Y:S01]  /*00c0*/  S2UR UR5, SR_CTAID.Y ;  /* 0x00000000000579c3 */ /* 0x000ea20000002600 */
[----:B0-----:R-:W0:Y:S01]  /*00d0*/  MUFU.RCP R4, R4 ;  /* 0x0000000400047308 */ /* 0x001e220000001000 */
[----:B-1----:R-:W-:-:S06]  /*00e0*/  IMAD R7, R7, UR4, R6 ;  /* 0x0000000407077c24 */ /* 0x002fcc000f8e0206 */
[----:B------:R-:W4:Y:S01]  /*00f0*/  S2UR UR4, SR_CTAID.X ;  /* 0x00000000000479c3 */ /* 0x000f220000002500 */
[----:B0-----:R-:W-:Y:S02]  /*0100*/  IADD3 R2, PT, PT, R4, 0xffffffe, RZ ;  /* 0x0ffffffe04027810 */ /* 0x001fe40007ffe0ff */
[----:B------:R-:W-:Y:S02]  /*0110*/  IABS R4, R7 ;  /* 0x0000000700047213 */ /* 0x000fe40000000000 */
[----:B------:R0:W1:Y:S02]  /*0120*/  F2I.FTZ.U32.TRUNC.NTZ R3, R2 ;  /* 0x0000000200037305 */ /* 0x000064000021f000 */
[----:B0-----:R-:W-:Y:S01]  /*0130*/  HFMA2 R2, -RZ, RZ, 0, 0 ;  /* 0x00000000ff027431 */ /* 0x001fe200000001ff */
[----:B-1----:R-:W-:-:S05]  /*0140*/  IADD3 R8, PT, PT, RZ, -R3, RZ ;  /* 0x80000003ff087210 */ /* 0x002fca0007ffe0ff */
[----:B------:R-:W-:-:S04]  /*0150*/  IMAD R11, R8, R9, RZ ;  /* 0x00000009080b7224 */ /* 0x000fc800078e02ff */
[----:B------:R-:W-:-:S06]  /*0160*/  IMAD.HI.U32 R3, R3, R11, R2 ;  /* 0x0000000b03037227 */ /* 0x000fcc00078e0002 */
[----:B------:R-:W-:-:S05]  /*0170*/  IMAD.HI.U32 R6, R3, R4, RZ ;  /* 0x0000000403067227 */ /* 0x000fca00078e00ff */
[----:B------:R-:W-:-:S05]  /*0180*/  IADD3 R3, PT, PT, -R6, RZ, RZ ;  /* 0x000000ff06037210 */ /* 0x000fca0007ffe1ff */
[C---:B------:R-:W-:Y:S02]  /*0190*/  IMAD R2, R9.reuse, R3, R4 ;  /* 0x0000000309027224 */ /* 0x040fe400078e0204 */
[----:B------:R-:W2:Y:S03]  /*01a0*/  S2R R4, SR_TID.Y ;  /* 0x0000000000047919 */ /* 0x000ea60000002200 */
[----:B------:R-:W-:Y:S01]  /*01b0*/  ISETP.GT.U32.AND P1, PT, R9, R2, PT ;  /* 0x000000020900720c */ /* 0x000fe20003f24070 */
[----:B------:R-:W4:-:S12]  /*01c0*/  S2R R3, SR_TID.X ;  /* 0x0000000000037919 */ /* 0x000f180000002100 */
[-C--:B------:R-:W-:Y:S02]  /*01d0*/  @!P1 IADD3 R2, PT, PT, R2, -R9.reuse, RZ ;  /* 0x8000000902029210 */ /* 0x080fe40007ffe0ff */
[----:B------:R-:W-:Y:S02]  /*01e0*/  @!P1 IADD3 R6, PT, PT, R6, 0x1, RZ ;  /* 0x0000000106069810 */ /* 0x000fe40007ffe0ff */
[----:B------:R-:W-:Y:S02]  /*01f0*/  ISETP.GE.U32.AND P0, PT, R2, R9, PT ;  /* 0x000000090200720c */ /* 0x000fe40003f06070 */
[----:B------:R-:W-:Y:S02]  /*0200*/  LOP3.LUT R2, R7, R0, RZ, 0x3c, !PT ;  /* 0x0000000007027212 */ /* 0x000fe400078e3cff */
[----:B------:R-:W-:Y:S02]  /*0210*/  ISETP.NE.AND P1, PT, R0, RZ, PT ;  /* 0x000000ff0000720c */ /* 0x000fe40003f25270 */
[----:B------:R-:W-:Y:S01]  /*0220*/  ISETP.GE.AND P2, PT, R2, RZ, PT ;  /* 0x000000ff0200720c */ /* 0x000fe20003f46270 */
[----:B--2---:R-:W-:-:S06]  /*0230*/  IMAD R4, R5, UR5, R4 ;  /* 0x0000000505047c24 */ /* 0x004fcc000f8e0204 */
[----:B------:R-:W-:Y:S01]  /*0240*/  @P0 IADD3 R6, PT, PT, R6, 0x1, RZ ;  /* 0x0000000106060810 */ /* 0x000fe20007ffe0ff */
[----:B----4-:R-:W-:Y:S01]  /*0250*/  IMAD R10, R10, UR4, R3 ;  /* 0x000000040a0a7c24 */ /* 0x010fe2000f8e0203 */
[----:B------:R-:W-:-:S04]  /*0260*/  ISETP.GE.AND P0, PT, R4, UR6, PT ;  /* 0x0000000604007c0c */ /* 0x000fc8000bf06270 */
[----:B------:R-:W-:Y:S02]  /*0270*/  @!P2 IADD3 R6, PT, PT, -R6, RZ, RZ ;  /* 0x000000ff0606a210 */ /* 0x000fe40007ffe1ff */
[----:B------:R-:W-:Y:S02]  /*0280*/  @!P1 LOP3.LUT R6, RZ, R0, RZ, 0x33, !PT ;  /* 0x00000000ff069212 */ /* 0x000fe400078e33ff */
[----:B---3--:R-:W-:Y:S02]  /*0290*/  ISETP.LT.AND P0, PT, R10, UR7, !P0 ;  /* 0x000000070a007c0c */ /* 0x008fe4000c701270 */
[----:B------:R-:W-:-:S05]  /*02a0*/  IADD3 R2, PT, PT, -R6, RZ, RZ ;  /* 0x000000ff06027210 */ /* 0x000fca0007ffe1ff */
[----:B------:R-:W-:-:S05]  /*02b0*/  IMAD R5, R0, R2, R7 ;  /* 0x0000000200057224 */ /* 0x000fca00078e0207 */
[----:B------:R-:W-:-:S04]  /*02c0*/  ISETP.GE.AND P1, PT, R5, R0, PT ;  /* 0x000000000500720c */ /* 0x000fc80003f26270 */
[----:B-----5:R-:W-:-:S04]  /*02d0*/  ISETP.LT.AND P1, PT, R6, UR8, !P1 ;  /* 0x0000000806007c0c */ /* 0x020fc8000cf21270 */
[----:B------:R-:W-:-:S13]  /*02e0*/  PLOP3.LUT P0, PT, P0, P1, PT, 0x80, 0x8 ;  /* 0x000000000008781c */ /* 0x000fda0000703070 */
[----:B------:R-:W-:Y:S05]  /*02f0*/  @!P0 EXIT ;  /* 0x000000000000894d */ /* 0x000fea0003800000 */
[----:B------:R-:W0:Y:S01]  /*0300*/  LDC.64 R2, c[0x0][0x3c0] ;  /* 0x0000f000ff027b82 */ /* 0x000e220000000a00 */
[----:B------:R-:W1:Y:S01]  /*0310*/  LDCU.64 UR16, c[0x0][0x358] ;  /* 0x00006b00ff1077ac */ /* 0x000e620008000a00 */
[----:B------:R-:W-:Y:S02]  /*0320*/  MOV R0, 0xff7fffff ;  /* 0xff7fffff00007802 */ /* 0x000fe40000000f00 */
[----:B0-----:R-:W-:-:S04]  /*0330*/  ISETP.GE.AND P0, PT, R2, 0x1, PT ;  /* 0x000000010200780c */ /* 0x001fc80003f06270 */
[----:B------:R-:W-:-:S13]  /*0340*/  ISETP.LT.OR P0, PT, R3, 0x1, !P0 ;  /* 0x000000010300780c */ /* 0x000fda0004701670 */
[----:B-1----:R-:W-:Y:S05]  /*0350*/  @P0 BRA `(.L_x_98) ;  /* 0x00000014007c0947 */ /* 0x002fea0003800000 */
[----:B------:R-:W0:Y:S02]  /*0360*/  LDCU UR4, c[0x0][0x3bc] ;  /* 0x00007780ff0477ac */ /* 0x000e240008000800 */
[----:B0-----:R-:W-:-:S09]  /*0370*/  UISETP.GE.AND UP0, UPT, UR4, 0x1, UPT ;  /* 0x000000010400788c */ /* 0x001fd2000bf06270 */
[----:B------:R-:W-:Y:S05]  /*0380*/  BRA.U !UP0, `(.L_x_99) ;  /* 0x0000000d080c7547 */ /* 0x000fea000b800000 */
[----:B------:R-:W0:Y:S01]  /*0390*/  LDCU UR10, c[0x0][0x3a4] ;  /* 0x00007480ff0a77ac */ /* 0x000e220008000800 */
[----:B------:R-:W-:Y:S01]  /*03a0*/  MOV R0, 0xff7fffff ;  /* 0xff7fffff00007802 */ /* 0x000fe20000000f00 */
[----:B------:R-:W-:Y:S01]  /*03b0*/  UMOV UR4, URZ ;  /* 0x000000ff00047c82 */ /* 0x000fe20008000000 */
[----:B0-----:R-:W-:Y:S02]  /*03c0*/  ULOP3.LUT UR11, UR10, 0x7ffffff8, URZ, 0xc0, !UPT ;  /* 0x7ffffff80a0b7892 */ /* 0x001fe4000f8ec0ff */
[----:B------:R-:W-:Y:S02]  /*03d0*/  ULOP3.LUT UR15, UR10, 0x7, URZ, 0xc0, !UPT ;  /* 0x000000070a0f7892 */ /* 0x000fe4000f8ec0ff */
[----:B------:R-:W-:Y:S02]  /*03e0*/  ULOP3.LUT UR10, UR10, 0x3, URZ, 0xc0, !UPT ;  /* 0x000000030a0a7892 */ /* 0x000fe4000f8ec0ff */
[----:B------:R-:W-:-:S12]  /*03f0*/  UIADD3 UR13, UPT, UPT, -UR11, URZ, URZ ;  /* 0x000000ff0b0d7290 */ /* 0x000fd8000fffe1ff */
.L_x_109:
[----:B------:R-:W0:Y:S01]  /*0400*/  S2R R3, SR_TID.X ;  /* 0x0000000000037919 */ /* 0x000e220000002100 */
[----:B------:R-:W0:Y:S08]  /*0410*/  S2UR UR5, SR_CTAID.X ;  /* 0x00000000000579c3 */ /* 0x000e300000002500 */
[----:B------:R-:W0:Y:S08]  /*0420*/  LDC R4, c[0x0][0x360] ;  /* 0x0000d800ff047b82 */ /* 0x000e300000000800 */
[----:B------:R-:W1:Y:S01]  /*0430*/  LDC R9, c[0x0][0x3c4] ;  /* 0x0000f100ff097b82 */ /* 0x000e620000000800 */
[----:B0-----:R-:W-:Y:S01]  /*0440*/  IMAD R4, R4, UR5, R3 ;  /* 0x0000000504047c24 */ /* 0x001fe2000f8e0203 */
[----:B------:R-:W-:-:S03]  /*0450*/  UMOV UR5, URZ ;  /* 0x000000ff00057c82 */ /* 0x000fc60008000000 */
[----:B-1----:R-:W-:-:S07]  /*0460*/  IMAD R4, R4, R9, UR4 ;  /* 0x0000000404047e24 */ /* 0x002fce000f8e0209 */
.L_x_108:
[----:B------:R-:W0:Y:S01]  /*0470*/  S2R R2, SR_TID.Y ;  /* 0x0000000000027919 */ /* 0x000e220000002200 */
[----:B------:R-:W0:Y:S01]  /*0480*/  S2UR UR6, SR_CTAID.Y ;  /* 0x00000000000679c3 */ /* 0x000e220000002600 */
[----:B------:R-:W1:Y:S07]  /*0490*/  LDCU.64 UR8, c[0x0][0x3b0] ;  /* 0x00007600ff0877ac */ /* 0x000e6e0008000a00 */
[----:B------:R-:W0:Y:S08]  /*04a0*/  LDC R3, c[0x0][0x364] ;  /* 0x0000d900ff037b82 */ /* 0x000e300000000800 */
[----:B------:R-:W2:Y:S01]  /*04b0*/  LDC R8, c[0x0][0x3c4] ;  /* 0x0000f100ff087b82 */ /* 0x000ea20000000800 */
[----:B0-----:R-:W-:Y:S01]  /*04c0*/  IMAD R3, R3, UR6, R2 ;  /* 0x0000000603037c24 */ /* 0x001fe2000f8e0202 */
[----:B------:R-:W-:-:S03]  /*04d0*/  UMOV UR6, URZ ;  /* 0x000000ff00067c82 */ /* 0x000fc60008000000 */
[----:B--2---:R-:W-:Y:S01]  /*04e0*/  IMAD R3, R3, R8, UR5 ;  /* 0x0000000503037e24 */ /* 0x004fe2000f8e0208 */
[----:B------:R-:W-:Y:S01]  /*04f0*/  UIADD3 UR5, UPT, UPT, UR5, 0x1, URZ ;  /* 0x0000000105057890 */ /* 0x000fe2000fffe0ff */
[----:B-1----:R-:W-:-:S04]  /*0500*/  IMAD R2, R8, UR9, RZ ;  /* 0x0000000908027c24 */ /* 0x002fc8000f8e02ff */
[----:B------:R-:W-:Y:S01]  /*0510*/  IMAD R2, R4, R2, R3 ;  /* 0x0000000204027224 */ /* 0x000fe200078e0203 */
[----:B------:R-:W-:-:S03]  /*0520*/  ISETP.NE.AND P1, PT, R8, UR5, PT ;  /* 0x0000000508007c0c */ /* 0x000fc6000bf25270 */
[----:B------:R-:W-:-:S10]  /*0530*/  IMAD R2, R2, UR8, R5 ;  /* 0x0000000802027c24 */ /* 0x000fd4000f8e0205 */
.L_x_107:
[----:B------:R-:W-:Y:S01]  /*0540*/  HFMA2 R16, -RZ, RZ, 0, 0 ;  /* 0x00000000ff107431 */ /* 0x000fe200000001ff */
[----:B------:R-:W-:-:S06]  /*0550*/  UMOV UR7, URZ ;  /* 0x000000ff00077c82 */ /* 0x000fcc0008000000 */
.L_x_106:
[----:B------:R-:W0:Y:S01]  /*0560*/  LDCU UR8, c[0x0][0x3ac] ;  /* 0x00007580ff0877ac */ /* 0x000e220008000800 */
[----:B------:R-:W-:Y:S01]  /*0570*/  IADD3 R9, PT, PT, R4, UR7, RZ ;  /* 0x0000000704097c10 */ /* 0x000fe2000fffe0ff */
[----:B------:R-:W1:Y:S01]  /*0580*/  LDCU UR9, c[0x0][0x3bc] ;  /* 0x00007780ff0977ac */ /* 0x000e620008000800 */
[----:B------:R-:W-:Y:S01]  /*0590*/  UMOV UR14, UR7 ;  /* 0x00000007000e7c82 */ /* 0x000fe20008000000 */
[----:B------:R-:W-:Y:S02]  /*05a0*/  UIADD3 UR7, UPT, UPT, UR7, 0x1, URZ ;  /* 0x0000000107077890 */ /* 0x000fe4000fffe0ff */
[----:B0-----:R-:W-:Y:S01]  /*05b0*/  IMAD R8, R6, UR8, R9 ;  /* 0x0000000806087c24 */ /* 0x001fe2000f8e0209 */
[----:B------:R-:W-:Y:S01]  /*05c0*/  UMOV UR8, URZ ;  /* 0x000000ff00087c82 */ /* 0x000fe20008000000 */
[----:B-1----:R-:W-:-:S11]  /*05d0*/  UISETP.NE.AND UP0, UPT, UR7, UR9, UPT ;  /* 0x000000090700728c */ /* 0x002fd6000bf05270 */
.L_x_105:
[----:B------:R-:W0:Y:S01]  /*05e0*/  LDCU.64 UR28, c[0x0][0x3a8] ;  /* 0x00007500ff1c77ac */ /* 0x000e220008000a00 */
[----:B------:R-:W-:Y:S01]  /*05f0*/  IADD3 R11, PT, PT, R3, UR8, RZ ;  /* 0x00000008030b7c10 */ /* 0x000fe2000fffe0ff */
[----:B------:R-:W-:Y:S01]  /*0600*/  BSSY.RECONVERGENT B0, `(.L_x_100) ;  /* 0x0000085000007945 */ /* 0x000fe20003800200 */
[----:B------:R-:W1:Y:S02]  /*0610*/  LDCU UR19, c[0x0][0x3a4] ;  /* 0x00007480ff1377ac */ /* 0x000e640008000800 */
[----:B0-----:R-:W-:-:S04]  /*0620*/  ISETP.GE.AND P0, PT, R11, UR28, PT ;  /* 0x0000001c0b007c0c */ /* 0x001fc8000bf06270 */
[----:B------:R-:W-:-:S04]  /*0630*/  ISETP.LT.AND P0, PT, R9, UR29, !P0 ;  /* 0x0000001d09007c0c */ /* 0x000fc8000c701270 */
[----:B-1----:R-:W-:-:S13]  /*0640*/  ISETP.LT.AND P0, PT, RZ, UR19, P0 ;  /* 0x00000013ff007c0c */ /* 0x002fda0008701270 */
[----:B------:R-:W-:Y:S05]  /*0650*/  @!P0 BRA `(.L_x_101) ;  /* 0x0000000400fc8947 */ /* 0x000fea0003800000 */
[----:B------:R-:W0:Y:S01]  /*0660*/  LDCU UR9, c[0x0][0x3bc] ;  /* 0x00007780ff0977ac */ /* 0x000e220008000800 */
[----:B------:R-:W-:Y:S01]  /*0670*/  IMAD R10, R8, UR28, R11 ;  /* 0x0000001c080a7c24 */ /* 0x000fe2000f8e020b */
[----:B------:R-:W1:Y:S01]  /*0680*/  LDCU UR12, c[0x0][0x3c0] ;  /* 0x00007800ff0c77ac */ /* 0x000e620008000800 */
[----:B------:R-:W-:Y:S02]  /*0690*/  UISETP.GE.U32.AND UP1, UPT, UR19, 0x8, UPT ;  /* 0x000000081300788c */ /* 0x000fe4000bf26070 */
[----:B0-----:R-:W-:-:S04]  /*06a0*/  UIMAD UR9, UR14, UR9, UR8 ;  /* 0x000000090e0972a4 */ /* 0x001fc8000f8e0208 */
[----:B-1----:R-:W-:-:S03]  /*06b0*/  UIMAD UR12, UR9, UR12, UR6 ;  /* 0x0000000c090c72a4 */ /* 0x002fc6000f8e0206 */
[----:B------:R-:W-:Y:S01]  /*06c0*/  UMOV UR9, URZ ;  /* 0x000000ff00097c82 */ /* 0x000fe20008000000 */
[----:B------:R-:W-:Y:S08]  /*06d0*/  BRA.U !UP1, `(.L_x_102) ;  /* 0x0000000109c47547 */ /* 0x000ff0000b800000 */
[----:B------:R-:W0:Y:S01]  /*06e0*/  LDC R12, c[0x0][0x3b0] ;  /* 0x0000ec00ff0c7b82 */ /* 0x000e220000000800 */
[----:B------:R-:W-:Y:S01]  /*06f0*/  IMAD R11, R8, UR28, R3 ;  /* 0x0000001c080b7c24 */ /* 0x000fe2000f8e0203 */
[----:B------:R-:W-:Y:S01]  /*0700*/  MOV R13, UR12 ;  /* 0x0000000c000d7c02 */ /* 0x000fe20008000f00 */
[----:B------:R-:W-:-:S03]  /*0710*/  UMOV UR9, UR13 ;  /* 0x0000000d00097c82 */ /* 0x000fc60008000000 */
[----:B------:R-:W-:Y:S01]  /*0720*/  IADD3 R11, PT, PT, R11, UR8, RZ ;  /* 0x000000080b0b7c10 */ /* 0x000fe2000fffe0ff */
[----:B------:R-:W-:-:S04]  /*0730*/  IMAD R13, R13, UR19, -R6 ;  /* 0x000000130d0d7c24 */ /* 0x000fc8000f8e0a06 */
[----:B------:R-:W-:Y:S02]  /*0740*/  IMAD R11, R11, UR19, RZ ;  /* 0x000000130b0b7c24 */ /* 0x000fe4000f8e02ff */
[----:B0-----:R-:W-:-:S07]  /*0750*/  IMAD R13, R13, R12, R7 ;  /* 0x0000000c0d0d7224 */ /* 0x001fce00078e0207 */
.L_x_103:
[----:B------:R-:W0:Y:S08]  /*0760*/  LDC.64 R14, c[0x0][0x380] ;  /* 0x0000e000ff0e7b82 */ /* 0x000e300000000a00 */
[----:B------:R-:W1:Y:S01]  /*0770*/  LDC.64 R22, c[0x0][0x388] ;  /* 0x0000e200ff167b82 */ /* 0x000e620000000a00 */
[----:B0-----:R-:W-:-:S05]  /*0780*/  IMAD.WIDE R14, R11, 0x4, R14 ;  /* 0x000000040b0e7825 */ /* 0x001fca00078e020e */
[----:B------:R-:W2:Y:S01]  /*0790*/  LDG.E R17, desc[UR16][R14.64] ;  /* 0x000000100e117981 */ /* 0x000ea2000c1e1900 */
[----:B-1----:R-:W-:-:S03]  /*07a0*/  IMAD.WIDE R22, R13, 0x4, R22 ;  /* 0x000000040d167825 */ /* 0x002fc600078e0216 */
[----:B------:R-:W3:Y:S04]  /*07b0*/  LDG.E R20, desc[UR16][R14.64+0x4] ;  /* 0x000004100e147981 */ /* 0x000ee8000c1e1900 */
[----:B------:R0:W2:Y:S04]  /*07c0*/  LDG.E R28, desc[UR16][R22.64] ;  /* 0x00000010161c7981 */ /* 0x0000a8000c1e1900 */
[----:B------:R-:W4:Y:S01]  /*07d0*/  LDG.E R26, desc[UR16][R14.64+0x8] ;  /* 0x000008100e1a7981 */ /* 0x000f22000c1e1900 */
[----:B0-----:R-:W-:-:S05]  /*07e0*/  IMAD.WIDE R22, R12, 0x4, R22 ;  /* 0x000000040c167825 */ /* 0x001fca00078e0216 */
[----:B------:R-:W3:Y:S01]  /*07f0*/  LDG.E R21, desc[UR16][R22.64] ;  /* 0x0000001016157981 */ /* 0x000ee2000c1e1900 */
[----:B------:R-:W-:-:S05]  /*0800*/  IMAD.WIDE R24, R12, 0x4, R22 ;  /* 0x000000040c187825 */ /* 0x000fca00078e0216 */
[----:B------:R-:W4:Y:S01]  /*0810*/  LDG.E R27, desc[UR16][R24.64] ;  /* 0x00000010181b7981 */ /* 0x000f22000c1e1900 */
[----:B------:R-:W-:-:S03]  /*0820*/  IMAD.WIDE R18, R12, 0x4, R24 ;  /* 0x000000040c127825 */ /* 0x000fc600078e0218 */
[----:B------:R-:W5:Y:S01]  /*0830*/  LDG.E R25, desc[UR16][R14.64+0x14] ;  /* 0x000014100e197981 */ /* 0x000f62000c1e1900 */
[----:B--2---:R-:W-:Y:S01]  /*0840*/  FFMA R29, R17, R28, R16 ;  /* 0x0000001c111d7223 */ /* 0x004fe20000000010 */
[----:B------:R-:W-:Y:S02]  /*0850*/  IMAD.WIDE R16, R12, 0x4, R18 ;  /* 0x000000040c107825 */ /* 0x000fe400078e0212 */
[----:B------:R3:W2:Y:S02]  /*0860*/  LDG.E R28, desc[UR16][R18.64] ;  /* 0x00000010121c7981 */ /* 0x0006a4000c1e1900 */
[----:B---3--:R-:W-:Y:S01]  /*0870*/  FFMA R19, R20, R21, R29 ;  /* 0x0000001514137223 */ /* 0x008fe2000000001d */
[----:B------:R-:W-:Y:S01]  /*0880*/  IMAD.WIDE R20, R12, 0x4, R16 ;  /* 0x000000040c147825 */ /* 0x000fe200078e0210 */
[----:B------:R-:W2:Y:S03]  /*0890*/  LDG.E R29, desc[UR16][R14.64+0xc] ;  /* 0x00000c100e1d7981 */ /* 0x000ea6000c1e1900 */
[----:B----4-:R-:W-:Y:S01]  /*08a0*/  FFMA R26, R26, R27, R19 ;  /* 0x0000001b1a1a7223 */ /* 0x010fe20000000013 */
[----:B------:R-:W3:Y:S01]  /*08b0*/  LDG.E R16, desc[UR16][R16.64] ;  /* 0x0000001010107981 */ /* 0x000ee2000c1e1900 */
[----:B------:R-:W-:-:S03]  /*08c0*/  IMAD.WIDE R22, R12, 0x4, R20 ;  /* 0x000000040c167825 */ /* 0x000fc600078e0214 */
[----:B------:R-:W3:Y:S04]  /*08d0*/  LDG.E R27, desc[UR16][R14.64+0x10] ;  /* 0x000010100e1b7981 */ /* 0x000ee8000c1e1900 */
[----:B------:R-:W5:Y:S01]  /*08e0*/  LDG.E R20, desc[UR16][R20.64] ;  /* 0x0000001014147981 */ /* 0x000f62000c1e1900 */
[----:B------:R-:W-:-:S03]  /*08f0*/  IMAD.WIDE R18, R12, 0x4, R22 ;  /* 0x000000040c127825 */ /* 0x000fc600078e0216 */
[----:B------:R-:W4:Y:S04]  /*0900*/  LDG.E R24, desc[UR16][R22.64] ;  /* 0x0000001016187981 */ /* 0x000f28000c1e1900 */
[----:B------:R-:W4:Y:S04]  /*0910*/  LDG.E R17, desc[UR16][R14.64+0x18] ;  /* 0x000018100e117981 */ /* 0x000f28000c1e1900 */
[----:B------:R-:W4:Y:S04]  /*0920*/  LDG.E R21, desc[UR16][R14.64+0x1c] ;  /* 0x00001c100e157981 */ /* 0x000f28000c1e1900 */
[----:B------:R-:W4:Y:S01]  /*0930*/  LDG.E R18, desc[UR16][R18.64] ;  /* 0x0000001012127981 */ /* 0x000f22000c1e1900 */
[----:B------:R-:W-:-:S04]  /*0940*/  UIADD3 UR9, UPT, UPT, UR9, 0x8, URZ ;  /* 0x0000000809097890 */ /* 0x000fc8000fffe0ff */
[----:B------:R-:W-:Y:S01]  /*0950*/  UISETP.NE.AND UP1, UPT, UR9, URZ, UPT ;  /* 0x000000ff0900728c */ /* 0x000fe2000bf25270 */
[----:B------:R-:W-:Y:S02]  /*0960*/  IADD3 R11, PT, PT, R11, 0x8, RZ ;  /* 0x000000080b0b7810 */ /* 0x000fe40007ffe0ff */
[----:B------:R-:W-:Y:S01]  /*0970*/  LEA R13, R12, R13, 0x3 ;  /* 0x0000000d0c0d7211 */ /* 0x000fe200078e18ff */
[----:B--2---:R-:W-:-:S04]  /*0980*/  FFMA R26, R29, R28, R26 ;  /* 0x0000001c1d1a7223 */ /* 0x004fc8000000001a */
[----:B---3--:R-:W-:-:S04]  /*0990*/  FFMA R16, R27, R16, R26 ;  /* 0x000000101b107223 */ /* 0x008fc8000000001a */
[----:B-----5:R-:W-:-:S04]  /*09a0*/  FFMA R16, R25, R20, R16 ;  /* 0x0000001419107223 */ /* 0x020fc80000000010 */
[----:B----4-:R-:W-:-:S04]  /*09b0*/  FFMA R16, R17, R24, R16 ;  /* 0x0000001811107223 */ /* 0x010fc80000000010 */
[----:B------:R-:W-:Y:S01]  /*09c0*/  FFMA R16, R21, R18, R16 ;  /* 0x0000001215107223 */ /* 0x000fe20000000010 */
[----:B------:R-:W-:Y:S06]  /*09d0*/  BRA.U UP1, `(.L_x_103) ;  /* 0xfffffffd01607547 */ /* 0x000fec000b83ffff */
[----:B------:R-:W-:-:S05]  /*09e0*/  UMOV UR9, UR11 ;  /* 0x0000000b00097c82 */ /* 0x000fca0008000000 */
.L_x_102:
[----:B------:R-:W-:-:S09]  /*09f0*/  UISETP.NE.AND UP1, UPT, UR15, URZ, UPT ;  /* 0x000000ff0f00728c */ /* 0x000fd2000bf25270 */
[----:B------:R-:W-:Y:S05]  /*0a00*/  BRA.U !UP1, `(.L_x_101) ;  /* 0x0000000509107547 */ /* 0x000fea000b800000 */
[----:B------:R-:W-:Y:S02]  /*0a10*/  UIADD3 UR18, UPT, UPT, UR15, -0x1, URZ ;  /* 0xffffffff0f127890 */ /* 0x000fe4000fffe0ff */
[----:B------:R-:W-:Y:S02]  /*0a20*/  UISETP.NE.AND UP2, UPT, UR10, URZ, UPT ;  /* 0x000000ff0a00728c */ /* 0x000fe4000bf45270 */
[----:B------:R-:W-:-:S09]  /*0a30*/  UISETP.GE.U32.AND UP1, UPT, UR18, 0x3, UPT ;  /* 0x000000031200788c */ /* 0x000fd2000bf26070 */
[----:B------:R-:W-:Y:S05]  /*0a40*/  BRA.U !UP1, `(.L_x_104) ;  /* 0x0000000109647547 */ /* 0x000fea000b800000 */
[----:B------:R-:W0:Y:S01]  /*0a50*/  LDC R23, c[0x0][0x3b0] ;  /* 0x0000ec00ff177b82 */ /* 0x000e220000000800 */
[----:B------:R-:W-:Y:S02]  /*0a60*/  UIMAD UR18, UR12, UR19, UR9 ;  /* 0x000000130c1272a4 */ /* 0x000fe4000f8e0209 */
[----:B------:R-:W-:-:S05]  /*0a70*/  MOV R17, UR19 ;  /* 0x0000001300117c02 */ /* 0x000fca0008000f00 */
[----:B------:R-:W1:Y:S08]  /*0a80*/  LDC.64 R12, c[0x0][0x388] ;  /* 0x0000e200ff0c7b82 */ /* 0x000e700000000a00 */
[----:B------:R-:W2:Y:S01]  /*0a90*/  LDC.64 R14, c[0x0][0x380] ;  /* 0x0000e000ff0e7b82 */ /* 0x000ea20000000a00 */
[----:B0-----:R-:W-:-:S04]  /*0aa0*/  IMAD R11, R23, UR18, R5 ;  /* 0x00000012170b7c24 */ /* 0x001fc8000f8e0205 */
[----:B-1----:R-:W-:-:S04]  /*0ab0*/  IMAD.WIDE R12, R11, 0x4, R12 ;  /* 0x000000040b0c7825 */ /* 0x002fc800078e020c */
[----:B------:R-:W-:Y:S02]  /*0ac0*/  IMAD R11, R10, R17, UR9 ;  /* 0x000000090a0b7e24 */ /* 0x000fe4000f8e0211 */
[----:B------:R-:W-:Y:S02]  /*0ad0*/  IMAD.WIDE R18, R23, 0x4, R12 ;  /* 0x0000000417127825 */ /* 0x000fe400078e020c */
[----:B------:R-:W3:Y:S02]  /*0ae0*/  LDG.E R12, desc[UR16][R12.64] ;  /* 0x000000100c0c7981 */ /* 0x000ee4000c1e1900 */
[----:B--2---:R-:W-:-:S04]  /*0af0*/  IMAD.WIDE R14, R11, 0x4, R14 ;  /* 0x000000040b0e7825 */ /* 0x004fc800078e020e */
[C---:B------:R-:W-:Y:S01]  /*0b00*/  IMAD.WIDE R20, R23.reuse, 0x4, R18 ;  /* 0x0000000417147825 */ /* 0x040fe200078e0212 */
[----:B------:R-:W3:Y:S04]  /*0b10*/  LDG.E R11, desc[UR16][R14.64] ;  /* 0x000000100e0b7981 */ /* 0x000ee8000c1e1900 */
[----:B------:R-:W2:Y:S01]  /*0b20*/  LDG.E R18, desc[UR16][R18.64] ;  /* 0x0000001012127981 */ /* 0x000ea2000c1e1900 */
[----:B------:R-:W-:-:S03]  /*0b30*/  IMAD.WIDE R22, R23, 0x4, R20 ;  /* 0x0000000417167825 */ /* 0x000fc600078e0214 */
[----:B------:R-:W2:Y:S04]  /*0b40*/  LDG.E R24, desc[UR16][R14.64+0x4] ;  /* 0x000004100e187981 */ /* 0x000ea8000c1e1900 */
[----:B------:R-:W4:Y:S04]  /*0b50*/  LDG.E R17, desc[UR16][R20.64] ;  /* 0x0000001014117981 */ /* 0x000f28000c1e1900 */
[----:B------:R-:W4:Y:S04]  /*0b60*/  LDG.E R26, desc[UR16][R14.64+0x8] ;  /* 0x000008100e1a7981 */ /* 0x000f28000c1e1900 */
[----:B------:R-:W5:Y:S04]  /*0b70*/  LDG.E R28, desc[UR16][R14.64+0xc] ;  /* 0x00000c100e1c7981 */ /* 0x000f68000c1e1900 */
[----:B------:R-:W5:Y:S01]  /*0b80*/  LDG.E R22, desc[UR16][R22.64] ;  /* 0x0000001016167981 */ /* 0x000f62000c1e1900 */
[----:B------:R-:W-:Y:S01]  /*0b90*/  UIADD3 UR9, UPT, UPT, UR9, 0x4, URZ ;  /* 0x0000000409097890 */ /* 0x000fe2000fffe0ff */
[----:B---3--:R-:W-:-:S04]  /*0ba0*/  FFMA R11, R11, R12, R16 ;  /* 0x0000000c0b0b7223 */ /* 0x008fc80000000010 */
[----:B--2---:R-:W-:-:S04]  /*0bb0*/  FFMA R11, R24, R18, R11 ;  /* 0x00000012180b7223 */ /* 0x004fc8000000000b */
[----:B----4-:R-:W-:-:S04]  /*0bc0*/  FFMA R11, R26, R17, R11 ;  /* 0x000000111a0b7223 */ /* 0x010fc8000000000b */
[----:B-----5:R-:W-:-:S07]  /*0bd0*/  FFMA R16, R28, R22, R11 ;  /* 0x000000161c107223 */ /* 0x020fce000000000b */
.L_x_104:
[----:B------:R-:W-:Y:S05]  /*0be0*/  BRA.U !UP2, `(.L_x_101) ;  /* 0x000000010a987547 */ /* 0x000fea000b800000 */
[----:B------:R-:W-:Y:S01]  /*0bf0*/  UISETP.NE.AND UP1, UPT, UR10, 0x1, UPT ;  /* 0x000000010a00788c */ /* 0x000fe2000bf25270 */
[----:B------:R-:W-:Y:S01]  /*0c00*/  MOV R11, UR19 ;  /* 0x00000013000b7c02 */ /* 0x000fe20008000f00 */
[----:B------:R-:W-:Y:S01]  /*0c10*/  ULOP3.LUT UP2, URZ, UR19, 0x1, URZ, 0xc0, !UPT ;  /* 0x0000000113ff7892 */ /* 0x000fe2000f84c0ff */
[----:B------:R-:W-:Y:S01]  /*0c20*/  HFMA2 R15, -RZ, RZ, 0, 2.384185791015625e-07 ;  /* 0x00000004ff0f7431 */ /* 0x000fe200000001ff */
[----:B------:R-:W-:Y:S02]  /*0c30*/  MOV R13, 0x4 ;  /* 0x00000004000d7802 */ /* 0x000fe40000000f00 */
[----:B------:R-:W-:Y:S02]  /*0c40*/  PLOP3.LUT P0, PT, PT, PT, UP1, 0x80, 0x8 ;  /* 0x000000000008781c */ /* 0x000fe40003f0f018 */
[----:B------:R-:W-:Y:S02]  /*0c50*/  PLOP3.LUT P2, PT, PT, PT, UP2, 0x80, 0x8 ;  /* 0x000000000008781c */ /* 0x000fe40003f4f028 */
[----:B------:R-:W-:Y:S01]  /*0c60*/  MOV R17, UR19 ;  /* 0x0000001300117c02 */ /* 0x000fe20008000f00 */
[----:B------:R-:W0:Y:S01]  /*0c70*/  @UP1 LDCU UR29, c[0x0][0x3b0] ;  /* 0x00007600ff1d17ac */ /* 0x000e220008000800 */
[----:B------:R-:W1:Y:S01]  /*0c80*/  @UP1 LDCU.128 UR20, c[0x0][0x380] ;  /* 0x00007000ff1417ac */ /* 0x000e620008000c00 */
[----:B------:R-:W-:-:S06]  /*0c90*/  @UP1 UIMAD UR18, UR12, UR19, UR9 ;  /* 0x000000130c1212a4 */ /* 0x000fcc000f8e0209 */
[----:B------:R-:W-:Y:S01]  /*0ca0*/  @P0 IMAD R14, R10, R11, UR9 ;  /* 0x000000090a0e0e24 */ /* 0x000fe2000f8e020b */
[----:B------:R-:W2:Y:S01]  /*0cb0*/  @UP2 LDCU UR30, c[0x0][0x3b0] ;  /* 0x00007600ff1e27ac */ /* 0x000ea20008000800 */
[----:B------:R-:W-:Y:S01]  /*0cc0*/  MOV R12, UR18 ;  /* 0x00000012000c7c02 */ /* 0x000fe20008000f00 */
[----:B------:R-:W-:Y:S01]  /*0cd0*/  @UP1 UIADD3 UR9, UPT, UPT, UR9, 0x2, URZ ;  /* 0x0000000209091890 */ /* 0x000fe2000fffe0ff */
[----:B------:R-:W3:Y:S01]  /*0ce0*/  @UP2 LDCU.128 UR24, c[0x0][0x380] ;  /* 0x00007000ff1827ac */ /* 0x000ee20008000c00 */
[----:B------:R-:W-:Y:S02]  /*0cf0*/  HFMA2 R21, -RZ, RZ, 0, 2.384185791015625e-07 ;  /* 0x00000004ff157431 */ /* 0x000fe400000001ff */
[----:B0-----:R-:W-:Y:S01]  /*0d00*/  @P0 IMAD R12, R12, UR29, R5 ;  /* 0x0000001d0c0c0c24 */ /* 0x001fe2000f8e0205 */
[----:B------:R-:W-:Y:S01]  /*0d10*/  MOV R11, UR29 ;  /* 0x0000001d000b7c02 */ /* 0x000fe20008000f00 */
[----:B------:R-:W-:Y:S01]  /*0d20*/  @UP2 UIMAD UR12, UR12, UR19, UR9 ;  /* 0x000000130c0c22a4 */ /* 0x000fe2000f8e0209 */
[----:B-1----:R-:W-:-:S04]  /*0d30*/  @P0 IMAD.WIDE R14, R14, R15, UR20 ;  /* 0x000000140e0e0e25 */ /* 0x002fc8000f8e020f */
[----:B------:R-:W-:Y:S01]  /*0d40*/  @P0 IMAD.WIDE R12, R12, R13, UR22 ;  /* 0x000000160c0c0e25 */ /* 0x000fe2000f8e020d */
[----:B------:R-:W-:Y:S01]  /*0d50*/  MOV R18, UR12 ;  /* 0x0000000c00127c02 */ /* 0x000fe20008000f00 */
[----:B------:R-:W4:Y:S01]  /*0d60*/  @P0 LDG.E R23, desc[UR16][R14.64] ;  /* 0x000000100e170981 */ /* 0x000f22000c1e1900 */
[----:B------:R-:W-:Y:S01]  /*0d70*/  MOV R19, 0x4 ;  /* 0x0000000400137802 */ /* 0x000fe20000000f00 */
[----:B------:R-:W-:Y:S02]  /*0d80*/  @P2 IMAD R20, R10, R17, UR9 ;  /* 0x000000090a142e24 */ /* 0x000fe4000f8e0211 */
[----:B------:R-:W-:Y:S01]  /*0d90*/  @P0 IMAD.WIDE R10, R11, 0x4, R12 ;  /* 0x000000040b0a0825 */ /* 0x000fe200078e020c */
[----:B------:R-:W4:Y:S03]  /*0da0*/  @P0 LDG.E R17, desc[UR16][R12.64] ;  /* 0x000000100c110981 */ /* 0x000f26000c1e1900 */
[----:B--2---:R-:W-:Y:S01]  /*0db0*/  @P2 IMAD R18, R18, UR30, R5 ;  /* 0x0000001e12122c24 */ /* 0x004fe2000f8e0205 */
[----:B------:R-:W2:Y:S01]  /*0dc0*/  @P0 LDG.E R22, desc[UR16][R14.64+0x4] ;  /* 0x000004100e160981 */ /* 0x000ea2000c1e1900 */
[----:B---3--:R-:W-:-:S03]  /*0dd0*/  @P2 IMAD.WIDE R20, R20, R21, UR24 ;  /* 0x0000001814142e25 */ /* 0x008fc6000f8e0215 */
[----:B------:R-:W2:Y:S01]  /*0de0*/  @P0 LDG.E R10, desc[UR16][R10.64] ;  /* 0x000000100a0a0981 */ /* 0x000ea2000c1e1900 */
[----:B------:R-:W-:-:S03]  /*0df0*/  @P2 IMAD.WIDE R18, R18, R19, UR26 ;  /* 0x0000001a12122e25 */ /* 0x000fc6000f8e0213 */
[----:B------:R-:W3:Y:S04]  /*0e00*/  @P2 LDG.E R21, desc[UR16][R20.64] ;  /* 0x0000001014152981 */ /* 0x000ee8000c1e1900 */
[----:B------:R-:W3:Y:S01]  /*0e10*/  @P2 LDG.E R18, desc[UR16][R18.64] ;  /* 0x0000001012122981 */ /* 0x000ee2000c1e1900 */
[----:B----4-:R-:W-:-:S04]  /*0e20*/  @P0 FFMA R17, R23, R17, R16 ;  /* 0x0000001117110223 */ /* 0x010fc80000000010 */
[----:B--2---:R-:W-:-:S04]  /*0e30*/  @P0 FFMA R16, R22, R10, R17 ;  /* 0x0000000a16100223 */ /* 0x004fc80000000011 */
[----:B---3--:R-:W-:-:S07]  /*0e40*/  @P2 FFMA R16, R21, R18, R16 ;  /* 0x0000001215102223 */ /* 0x008fce0000000010 */
.L_x_101:
[----:B------:R-:W-:Y:S05]  /*0e50*/  BSYNC.RECONVERGENT B0 ;  /* 0x0000000000007941 */ /* 0x000fea0003800200 */
.L_x_100:
[----:B------:R-:W0:Y:S01]  /*0e60*/  LDCU UR9, c[0x0][0x3bc] ;  /* 0x00007780ff0977ac */ /* 0x000e220008000800 */
[----:B------:R-:W-:-:S04]  /*0e70*/  UIADD3 UR8, UPT, UPT, UR8, 0x1, URZ ;  /* 0x0000000108087890 */ /* 0x000fc8000fffe0ff */
[----:B0-----:R-:W-:-:S09]  /*0e80*/  UISETP.NE.AND UP1, UPT, UR8, UR9, UPT ;  /* 0x000000090800728c */ /* 0x001fd2000bf25270 */
[----:B------:R-:W-:Y:S05]  /*0e90*/  BRA.U UP1, `(.L_x_105) ;  /* 0xfffffff501d07547 */ /* 0x000fea000b83ffff */
[----:B------:R-:W-:Y:S05]  /*0ea0*/  BRA.U UP0, `(.L_x_106) ;  /* 0xfffffff500ac7547 */ /* 0x000fea000b83ffff */
[----:B------:R-:W0:Y:S01]  /*0eb0*/  LDCU UR7, c[0x0][0x3c0] ;  /* 0x00007800ff0777ac */ /* 0x000e220008000800 */
[----:B------:R-:W1:Y:S01]  /*0ec0*/  LDC.64 R8, c[0x0][0x390] ;  /* 0x0000e400ff087b82 */ /* 0x000e620000000a00 */
[----:B0-----:R-:W-:-:S05]  /*0ed0*/  MOV R11, UR7 ;  /* 0x00000007000b7c02 */ /* 0x001fca0008000f00 */
[----:B------:R-:W-:-:S04]  /*0ee0*/  IMAD R11, R2, R11, UR6 ;  /* 0x00000006020b7e24 */ /* 0x000fc8000f8e020b */
[----:B-1----:R-:W-:-:S06]  /*0ef0*/  IMAD.WIDE R8, R11, 0x4, R8 ;  /* 0x000000040b087825 */ /* 0x002fcc00078e0208 */
[----:B------:R-:W2:Y:S01]  /*0f00*/  LDG.E R9, desc[UR16][R8.64] ;  /* 0x0000001008097981 */ /* 0x000ea2000c1e1900 */
[----:B------:R-:W-:Y:S01]  /*0f10*/  UIADD3 UR6, UPT, UPT, UR6, 0x1, URZ ;  /* 0x0000000106067890 */ /* 0x000fe2000fffe0ff */
[----:B------:R-:W-:-:S03]  /*0f20*/  FSETP.NEU.AND P0, PT, R0, -3.40282346638528859812e+38, PT ;  /* 0xff7fffff0000780b */ /* 0x000fc60003f0d000 */
[----:B------:R-:W-:-:S10]  /*0f30*/  UISETP.NE.AND UP0, UPT, UR6, UR7, UPT ;  /* 0x000000070600728c */ /* 0x000fd4000bf05270 */
[----:B--2---:R-:W-:Y:S01]  /*0f40*/  @!P0 FADD R0, R16, R9 ;  /* 0x0000000910008221 */ /* 0x004fe20000000000 */
[----:B------:R-:W-:Y:S06]  /*0f50*/  BRA.U UP0, `(.L_x_107) ;  /* 0xfffffff500787547 */ /* 0x000fec000b83ffff */
[----:B------:R-:W-:Y:S05]  /*0f60*/  @P1 BRA `(.L_x_108) ;  /* 0xfffffff400401947 */ /* 0x000fea000383ffff */
[----:B------:R-:W0:Y:S01]  /*0f70*/  LDCU UR5, c[0x0][0x3c4] ;  /* 0x00007880ff0577ac */ /* 0x000e220008000800 */
[----:B------:R-:W-:-:S04]  /*0f80*/  UIADD3 UR4, UPT, UPT, UR4, 0x1, URZ ;  /* 0x0000000104047890 */ /* 0x000fc8000fffe0ff */
[----:B0-----:R-:W-:-:S09]  /*0f90*/  UISETP.NE.AND UP0, UPT, UR4, UR5, UPT ;  /* 0x000000050400728c */ /* 0x001fd2000bf05270 */
[----:B------:R-:W-:Y:S05]  /*0fa0*/  BRA.U !UP0, `(.L_x_98) ;  /* 0x0000000908687547 */ /* 0x000fea000b800000 */
[----:B------:R-:W-:Y:S05]  /*0fb0*/  BRA `(.L_x_109) ;  /* 0xfffffff400107947 */ /* 0x000fea000383ffff */
.L_x_99:
[C---:B------:R-:W-:Y:S01]  /*0fc0*/  LOP3.LUT R21, R2.reuse, 0xf, RZ, 0xc0, !PT ;  /* 0x0000000f02157812 */ /* 0x040fe200078ec0ff */
[----:B------:R-:W-:Y:S01]  /*0fd0*/  UMOV UR4, URZ ;  /* 0x000000ff00047c82 */ /* 0x000fe20008000000 */
[----:B------:R-:W-:Y:S02]  /*0fe0*/  LOP3.LUT R22, R2, 0x7, RZ, 0xc0, !PT ;  /* 0x0000000702167812 */ /* 0x000fe400078ec0ff */
[----:B------:R-:W-:Y:S02]  /*0ff0*/  IADD3 R0, PT, PT, R21, -0x1, RZ ;  /* 0xffffffff15007810 */ /* 0x000fe40007ffe0ff */
[----:B------:R-:W-:Y:S02]  /*1000*/  IADD3 R3, PT, PT, R22, -0x1, RZ ;  /* 0xffffffff16037810 */ /* 0x000fe40007ffe0ff */
[----:B------:R-:W-:Y:S02]  /*1010*/  ISETP.GE.U32.AND P1, PT, R0, 0x7, PT ;  /* 0x000000070000780c */ /* 0x000fe40003f26070 */
[----:B------:R-:W-:-:S02]  /*1020*/  ISETP.GE.U32.AND P2, PT, R3, 0x3, PT ;  /* 0x000000030300780c */ /* 0x000fc40003f46070 */
[C---:B------:R-:W-:Y:S02]  /*1030*/  LOP3.LUT R7, R2.reuse, 0x7ffffff0, RZ, 0xc0, !PT ;  /* 0x7ffffff002077812 */ /* 0x040fe400078ec0ff */
[----:B------:R-:W-:Y:S02]  /*1040*/  LOP3.LUT R11, R2, 0x3, RZ, 0xc0, !PT ;  /* 0x00000003020b7812 */ /* 0x000fe400078ec0ff */
[----:B------:R-:W-:-:S07]  /*1050*/  MOV R0, 0xff7fffff ;  /* 0xff7fffff00007802 */ /* 0x000fce0000000f00 */
.L_x_116:
[----:B------:R-:W0:Y:S01]  /*1060*/  LDC R9, c[0x0][0x3c4] ;  /* 0x0000f100ff097b82 */ /* 0x000e220000000800 */
[----:B------:R-:W1:Y:S01]  /*1070*/  LDCU UR5, c[0x0][0x3b4] ;  /* 0x00007680ff0577ac */ /* 0x000e620008000800 */
[----:B0-----:R-:W-:Y:S01]  /*1080*/  IMAD R3, R10, R9, UR4 ;  /* 0x000000040a037e24 */ /* 0x001fe2000f8e0209 */
[----:B------:R-:W-:-:S03]  /*1090*/  UIADD3 UR4, UPT, UPT, UR4, 0x1, URZ ;  /* 0x0000000104047890 */ /* 0x000fc6000fffe0ff */
[----:B-1----:R-:W-:Y:S01]  /*10a0*/  IMAD R12, R3, UR5, R4 ;  /* 0x00000005030c7c24 */ /* 0x002fe2000f8e0204 */
[----:B------:R-:W-:Y:S02]  /*10b0*/  UMOV UR5, URZ ;  /* 0x000000ff00057c82 */ /* 0x000fe40008000000 */
[----:B------:R-:W-:-:S13]  /*10c0*/  ISETP.NE.AND P3, PT, R9, UR4, PT ;  /* 0x0000000409007c0c */ /* 0x000fda000bf65270 */
.L_x_115:
[----:B------:R-:W0:Y:S01]  /*10d0*/  LDC.64 R2, c[0x0][0x3c0] ;  /* 0x0000f000ff027b82 */ /* 0x000e220000000a00 */
[----:B------:R-:W1:Y:S01]  /*10e0*/  LDCU UR6, c[0x0][0x3b0] ;  /* 0x00007600ff0677ac */ /* 0x000e620008000800 */
[----:B------:R-:W-:Y:S01]  /*10f0*/  HFMA2 R13, -RZ, RZ, 0, 0 ;  /* 0x00000000ff0d7431 */ /* 0x000fe200000001ff */
[----:B0-----:R-:W-:Y:S01]  /*1100*/  ISETP.GE.U32.AND P0, PT, R2, 0x10, PT ;  /* 0x000000100200780c */ /* 0x001fe20003f06070 */
[----:B------:R-:W-:Y:S01]  /*1110*/  IMAD R8, R12, R3, UR5 ;  /* 0x000000050c087e24 */ /* 0x000fe2000f8e0203 */
[----:B------:R-:W-:-:S06]  /*1120*/  UIADD3 UR5, UPT, UPT, UR5, 0x1, URZ ;  /* 0x0000000105057890 */ /* 0x000fcc000fffe0ff */
[----:B------:R-:W-:Y:S01]  /*1130*/  ISETP.NE.AND P4, PT, R3, UR5, PT ;  /* 0x0000000503007c0c */ /* 0x000fe2000bf85270 */
[----:B-1----:R-:W-:-:S04]  /*1140*/  IMAD R3, R8, UR6, R5 ;  /* 0x0000000608037c24 */ /* 0x002fc8000f8e0205 */
[----:B------:R-:W-:Y:S08]  /*1150*/  @!P0 BRA `(.L_x_110) ;  /* 0x0000000000e08947 */ /* 0x000ff00003800000 */
[----:B------:R-:W-:-:S05]  /*1160*/  UMOV UR6, URZ ;  /* 0x000000ff00067c82 */ /* 0x000fca0008000000 */
.L_x_111:
[----:B------:R-:W0:Y:S01]  /*1170*/  LDC.64 R8, c[0x0][0x390] ;  /* 0x0000e400ff087b82 */ /* 0x000e220000000a00 */
[----:B------:R-:W-:-:S04]  /*1180*/  IMAD R13, R3, R2, UR6 ;  /* 0x00000006030d7e24 */ /* 0x000fc8000f8e0202 */
        /* <DEDUP_REMOVED lines=13> */
[----:B------:R-:W-:-:S03]  /*1260*/  FSETP.NEU.AND P0, PT, R0, -3.40282346638528859812e+38, PT ;  /* 0xff7fffff0000780b */ /* 0x000fc60003f0d000 */
[----:B------:R-:W5:Y:S10]  /*1270*/  LDG.E R27, desc[UR16][R8.64+0x3c] ;  /* 0x00003c10081b7981 */ /* 0x000f74000c1e1900 */
[----:B--2---:R-:W-:-:S02]  /*1280*/  @!P0 FADD R0, RZ, R26 ;  /* 0x0000001aff008221 */ /* 0x004fc40000000000 */
[----:B------:R-:W2:Y:S03]  /*1290*/  LDG.E R26, desc[UR16][R8.64+0x30] ;  /* 0x00003010081a7981 */ /* 0x000ea6000c1e1900 */
[----:B------:R-:W-:-:S13]  /*12a0*/  FSETP.NEU.AND P0, PT, R0, -3.40282346638528859812e+38, PT ;  /* 0xff7fffff0000780b */ /* 0x000fda0003f0d000 */
[----:B---3--:R-:W-:Y:S02]  /*12b0*/  @!P0 FADD R0, RZ, R24 ;  /* 0x00000018ff008221 */ /* 0x008fe40000000000 */
[----:B------:R-:W3:Y:S03]  /*12c0*/  LDG.E R24, desc[UR16][R8.64+0x34] ;  /* 0x0000341008187981 */ /* 0x000ee6000c1e1900 */
[----:B------:R-:W-:-:S13]  /*12d0*/  FSETP.NEU.AND P0, PT, R0, -3.40282346638528859812e+38, PT ;  /* 0xff7fffff0000780b */ /* 0x000fda0003f0d000 */
[----:B----4-:R-:W-:Y:S02]  /*12e0*/  @!P0 FADD R0, RZ, R25 ;  /* 0x00000019ff008221 */ /* 0x010fe40000000000 */
[----:B------:R-:W4:Y:S03]  /*12f0*/  LDG.E R25, desc[UR16][R8.64+0x38] ;  /* 0x0000381008197981 */ /* 0x000f26000c1e1900 */
[----:B------:R-:W-:-:S13]  /*1300*/  FSETP.NEU.AND P0, PT, R0, -3.40282346638528859812e+38, PT ;  /* 0xff7fffff0000780b */ /* 0x000fda0003f0d000 */
[----:B-----5:R-:W-:-:S05]  /*1310*/  @!P0 FADD R0, RZ, R20 ;  /* 0x00000014ff008221 */ /* 0x020fca0000000000 */
[----:B------:R-:W-:-:S13]  /*1320*/  FSETP.NEU.AND P0, PT, R0, -3.40282346638528859812e+38, PT ;  /* 0xff7fffff0000780b */ /* 0x000fda0003f0d000 */
[----:B------:R-:W-:-:S05]  /*1330*/  @!P0 FADD R0, RZ, R19 ;  /* 0x00000013ff008221 */ /* 0x000fca0000000000 */
        /* <DEDUP_REMOVED lines=14> */
[----:B------:R-:W-:Y:S01]  /*1420*/  FSETP.NEU.AND P0, PT, R0, -3.40282346638528859812e+38, PT ;  /* 0xff7fffff0000780b */ /* 0x000fe20003f0d000 */
[----:B------:R-:W-:-:S06]  /*1430*/  UIADD3 UR6, UPT, UPT, UR6, 0x10, URZ ;  /* 0x0000001006067890 */ /* 0x000fcc000fffe0ff */
[----:B------:R-:W-:-:S06]  /*1440*/  ISETP.NE.AND P5, PT, R7, UR6, PT ;  /* 0x0000000607007c0c */ /* 0x000fcc000bfa5270 */
[----:B--2---:R-:W-:-:S05]  /*1450*/  @!P0 FADD R0, RZ, R26 ;  /* 0x0000001aff008221 */ /* 0x004fca0000000000 */
[----:B------:R-:W-:-:S13]  /*1460*/  FSETP.NEU.AND P0, PT, R0, -3.40282346638528859812e+38, PT ;  /* 0xff7fffff0000780b */ /* 0x000fda0003f0d000 */
[----:B---3--:R-:W-:-:S05]  /*1470*/  @!P0 FADD R0, RZ, R24 ;  /* 0x00000018ff008221 */ /* 0x008fca0000000000 */
[----:B------:R-:W-:-:S13]  /*1480*/  FSETP.NEU.AND P0, PT, R0, -3.40282346638528859812e+38, PT ;  /* 0xff7fffff0000780b */ /* 0x000fda0003f0d000 */
[----:B----4-:R-:W-:-:S05]  /*1490*/  @!P0 FADD R0, RZ, R25 ;  /* 0x00000019ff008221 */ /* 0x010fca0000000000 */
[----:B------:R-:W-:-:S13]  /*14a0*/  FSETP.NEU.AND P0, PT, R0, -3.40282346638528859812e+38, PT ;  /* 0xff7fffff0000780b */ /* 0x000fda0003f0d000 */
[----:B------:R-:W-:Y:S01]  /*14b0*/  @!P0 FADD R0, RZ, R27 ;  /* 0x0000001bff008221 */ /* 0x000fe20000000000 */
[----:B------:R-:W-:Y:S06]  /*14c0*/  @P5 BRA `(.L_x_111) ;  /* 0xfffffffc00285947 */ /* 0x000fec000383ffff */
[----:B------:R-:W-:-:S07]  /*14d0*/  MOV R13, R7 ;  /* 0x00000007000d7202 */ /* 0x000fce0000000f00 */
.L_x_110:
[----:B------:R-:W-:-:S13]  /*14e0*/  ISETP.NE.AND P0, PT, R21, RZ, PT ;  /* 0x000000ff1500720c */ /* 0x000fda0003f05270 */
[----:B------:R-:W-:Y:S05]  /*14f0*/  @!P0 BRA `(.L_x_112) ;  /* 0x00000004000c8947 */ /* 0x000fea0003800000 */
[----:B------:R-:W-:Y:S01]  /*1500*/  ISETP.NE.AND P0, PT, R22, RZ, PT ;  /* 0x000000ff1600720c */ /* 0x000fe20003f05270 */
[----:B------:R-:W-:-:S12]  /*1510*/  @!P1 BRA `(.L_x_113) ;  /* 0x0000000000709947 */ /* 0x000fd80003800000 */
[----:B------:R-:W0:Y:S01]  /*1520*/  LDC.64 R8, c[0x0][0x390] ;  /* 0x0000e400ff087b82 */ /* 0x000e220000000a00 */
[----:B------:R-:W-:-:S04]  /*1530*/  IMAD R15, R3, R2, R13 ;  /* 0x00000002030f7224 */ /* 0x000fc800078e020d */
        /* <DEDUP_REMOVED lines=9> */
[----:B------:R-:W-:-:S02]  /*15d0*/  FSETP.NEU.AND P5, PT, R0, -3.40282346638528859812e+38, PT ;  /* 0xff7fffff0000780b */ /* 0x000fc40003fad000 */
[----:B------:R-:W-:-:S11]  /*15e0*/  IADD3 R13, PT, PT, R13, 0x8, RZ ;  /* 0x000000080d0d7810 */ /* 0x000fd60007ffe0ff */
[----:B--2---:R-:W-:-:S05]  /*15f0*/  @!P5 FADD R0, RZ, R23 ;  /* 0x00000017ff00d221 */ /* 0x004fca0000000000 */
[----:B------:R-:W-:-:S13]  /*1600*/  FSETP.NEU.AND P5, PT, R0, -3.40282346638528859812e+38, PT ;  /* 0xff7fffff0000780b */ /* 0x000fda0003fad000 */
[----:B---3--:R-:W-:-:S05]  /*1610*/  @!P5 FADD R0, RZ, R14 ;  /* 0x0000000eff00d221 */ /* 0x008fca0000000000 */
[----:B------:R-:W-:-:S13]  /*1620*/  FSETP.NEU.AND P5, PT, R0, -3.40282346638528859812e+38, PT ;  /* 0xff7fffff0000780b */ /* 0x000fda0003fad000 */
[----:B----4-:R-:W-:-:S05]  /*1630*/  @!P5 FADD R0, RZ, R15 ;  /* 0x0000000fff00d221 */ /* 0x010fca0000000000 */
        /* <DEDUP_REMOVED lines=9> */
[----:B------:R-:W-:-:S07]  /*16d0*/  @!P5 FADD R0, RZ, R20 ;  /* 0x00000014ff00d221 */ /* 0x000fce0000000000 */
.L_x_113:
        /* <DEDUP_REMOVED lines=18> */
[----:B-----5:R-:W-:-:S07]  /*1800*/  @!P5 FADD R0, RZ, R16 ;  /* 0x00000010ff00d221 */ /* 0x020fce0000000000 */
.L_x_114:
[----:B------:R-:W-:Y:S05]  /*1810*/  @!P0 BRA `(.L_x_112) ;  /* 0x0000000000448947 */ /* 0x000fea0003800000 */
[----:B------:R-:W0:Y:S01]  /*1820*/  LDC.64 R8, c[0x0][0x390] ;  /* 0x0000e400ff087b82 */ /* 0x000e220000000a00 */
[----:B------:R-:W-:-:S04]  /*1830*/  IMAD R3, R3, R2, R13 ;  /* 0x0000000203037224 */ /* 0x000fc800078e020d */
[----:B0-----:R-:W-:-:S05]  /*1840*/  IMAD.WIDE R8, R3, 0x4, R8 ;  /* 0x0000000403087825 */ /* 0x001fca00078e0208 */
[----:B------:R-:W2:Y:S01]  /*1850*/  LDG.E R2, desc[UR16][R8.64] ;  /* 0x0000001008027981 */ /* 0x000ea2000c1e1900 */
[----:B------:R-:W-:Y:S02]  /*1860*/  ISETP.NE.AND P0, PT, R11, 0x1, PT ;  /* 0x000000010b00780c */ /* 0x000fe40003f05270 */
[----:B------:R-:W-:-:S13]  /*1870*/  FSETP.NEU.AND P5, PT, R0, -3.40282346638528859812e+38, PT ;  /* 0xff7fffff0000780b */ /* 0x000fda0003fad000 */
[----:B--2---:R-:W-:Y:S01]  /*1880*/  @!P5 FADD R0, RZ, R2 ;  /* 0x00000002ff00d221 */ /* 0x004fe20000000000 */
[----:B------:R-:W-:Y:S06]  /*1890*/  @!P0 BRA `(.L_x_112) ;  /* 0x0000000000248947 */ /* 0x000fec0003800000 */
[----:B------:R-:W2:Y:S01]  /*18a0*/  LDG.E R3, desc[UR16][R8.64+0x4] ;  /* 0x0000041008037981 */ /* 0x000ea2000c1e1900 */
[----:B------:R-:W-:-:S13]  /*18b0*/  ISETP.NE.AND P5, PT, R11, 0x2, PT ;  /* 0x000000020b00780c */ /* 0x000fda0003fa5270 */
[----:B------:R-:W3:Y:S01]  /*18c0*/  @P5 LDG.E R2, desc[UR16][R8.64+0x8] ;  /* 0x0000081008025981 */ /* 0x000ee2000c1e1900 */
[----:B------:R-:W-:-:S13]  /*18d0*/  FSETP.NEU.AND P0, PT, R0, -3.40282346638528859812e+38, PT ;  /* 0xff7fffff0000780b */ /* 0x000fda0003f0d000 */
[----:B--2---:R-:W-:Y:S01]  /*18e0*/  @!P0 FADD R0, RZ, R3 ;  /* 0x00000003ff008221 */ /* 0x004fe20000000000 */
[----:B------:R-:W-:-:S04]  /*18f0*/  PLOP3.LUT P0, PT, PT, PT, PT, 0x80, 0x8 ;  /* 0x000000000008781c */ /* 0x000fc80003f0f070 */
[----:B------:R-:W-:-:S04]  /*1900*/  @P5 FSETP.NEU.AND P6, PT, R0, -3.40282346638528859812e+38, PT ;  /* 0xff7fffff0000580b */ /* 0x000fc80003fcd000 */
[----:B------:R-:W-:-:S13]  /*1910*/  @P5 PLOP3.LUT P0, PT, P6, PT, PT, 0x80, 0x8 ;  /* 0x000000000008581c */ /* 0x000fda000370f070 */
[----:B---3--:R-:W-:-:S07]  /*1920*/  @!P0 FADD R0, RZ, R2 ;  /* 0x00000002ff008221 */ /* 0x008fce0000000000 */
.L_x_112:
[----:B------:R-:W-:Y:S05]  /*1930*/  @P4 BRA `(.L_x_115) ;  /* 0xfffffff400e44947 */ /* 0x000fea000383ffff */
[----:B------:R-:W-:Y:S05]  /*1940*/  @P3 BRA `(.L_x_116) ;  /* 0xfffffff400c43947 */ /* 0x000fea000383ffff */
.L_x_98:
[----:B------:R-:W0:Y:S01]  /*1950*/  S2R R8, SR_TID.X ;  /* 0x0000000000087919 */ /* 0x000e220000002100 */
[----:B------:R-:W0:Y:S01]  /*1960*/  S2UR UR4, SR_CTAID.X ;  /* 0x00000000000479c3 */ /* 0x000e220000002500 */
[----:B------:R-:W1:Y:S01]  /*1970*/  LDCU UR5, c[0x0][0x3b8] ;  /* 0x00007700ff0577ac */ /* 0x000e620008000800 */
[----:B------:R-:W2:Y:S01]  /*1980*/  S2R R9, SR_TID.Y ;  /* 0x0000000000097919 */ /* 0x000ea20000002200 */
[----:B------:R-:W3:Y:S05]  /*1990*/  LDCU.64 UR8, c[0x0][0x3b0] ;  /* 0x00007600ff0877ac */ /* 0x000eea0008000a00 */
[----:B------:R-:W0:Y:S08]  /*19a0*/  LDC R7, c[0x0][0x360] ;  /* 0x0000d800ff077b82 */ /* 0x000e300000000800 */
[----:B------:R-:W2:Y:S08]  /*19b0*/  S2UR UR6, SR_CTAID.Y ;  /* 0x00000000000679c3 */ /* 0x000eb00000002600 */
[----:B------:R-:W2:Y:S08]  /*19c0*/  LDC R4, c[0x0][0x364] ;  /* 0x0000d900ff047b82 */ /* 0x000eb00000000800 */
[----:B------:R-:W4:Y:S01]  /*19d0*/  LDC.64 R2, c[0x0][0x398] ;  /* 0x0000e600ff027b82 */ /* 0x000f220000000a00 */
[----:B0-----:R-:W-:-:S04]  /*19e0*/  IMAD R7, R7, UR4, R8 ;  /* 0x0000000407077c24 */ /* 0x001fc8000f8e0208 */
[----:B-1----:R-:W-:Y:S02]  /*19f0*/  IMAD R7, R6, UR5, R7 ;  /* 0x0000000506077c24 */ /* 0x002fe4000f8e0207 */
[----:B--2---:R-:W-:-:S04]  /*1a00*/  IMAD R4, R4, UR6, R9 ;  /* 0x0000000604047c24 */ /* 0x004fc8000f8e0209 */
[----:B---3--:R-:W-:-:S04]  /*1a10*/  IMAD R4, R7, UR9, R4 ;  /* 0x0000000907047c24 */ /* 0x008fc8000f8e0204 */
[----:B------:R-:W-:-:S04]  /*1a20*/  IMAD R5, R4, UR8, R5 ;  /* 0x0000000804057c24 */ /* 0x000fc8000f8e0205 */
[----:B----4-:R-:W-:-:S05]  /*1a30*/  IMAD.WIDE R2, R5, 0x4, R2 ;  /* 0x0000000405027825 */ /* 0x010fca00078e0202 */
[----:B------:R-:W-:Y:S01]  /*1a40*/  STG.E desc[UR16][R2.64], R0 ;  /* 0x0000000002007986 */ /* 0x000fe2000c101910 */
[----:B------:R-:W-:Y:S05]  /*1a50*/  EXIT ;  /* 0x000000000000794d */ /* 0x000fea0003800000 */
.L_x_117:
        /* <DEDUP_REMOVED lines=10> */
.L_x_120:


//--------------------- .nv.shared.reserved.0     --------------------------
	.section	.nv.shared.reserved.0,"aw",@nobits
	.weak		__nv_reservedSMEM_offset_0_alias
	.size		__nv_reservedSMEM_offset_0_alias, 0, 64
	.other		__nv_reservedSMEM_offset_0_alias,@"STO_CUDA_RESERVED_SHARED STV_DEFAULT"
__nv_reservedSMEM_offset_0_alias:
	.zero		0
	.zero		64


//--------------------- .nv.constant0._Z13softmax_layerPfS_S_S_iiiiiiii --------------------------
	.section	.nv.constant0._Z13softmax_layerPfS_S_S_iiiiiiii,"a",@progbits
	.sectionflags	@""
	.align	4
.nv.constant0._Z13softmax_layerPfS_S_S_iiiiiiii:
	.zero		960


//--------------------- .nv.constant0._Z12maxout_layerPfS_S_S_iiiiiiiiii --------------------------
	.section	.nv.constant0._Z12maxout_layerPfS_S_S_iiiiiiiiii,"a",@progbits
	.sectionflags	@""
	.align	4
.nv.constant0._Z12maxout_layerPfS_S_S_iiiiiiiiii:
	.zero		968


//--------------------- SYMBOLS --------------------------

	.type		.nv.reservedSmem.offset0,@object
	.size		.nv.reservedSmem.offset0,0x4
